//
// Generated by NVIDIA NVVM Compiler
//
// Compiler Build ID: CL-36424714
// Cuda compilation tools, release 13.0, V13.0.88
// Based on NVVM 20.0.0
//

.version 9.0
.target sm_100
.address_size 64

	// .globl	_Z10gpuKendallPKfmS0_mmPd
// _ZZ10gpuKendallPKfmS0_mmPdE10threadSums has been demoted

.visible .entry _Z10gpuKendallPKfmS0_mmPd(
	.param .u64 .ptr .align 1 _Z10gpuKendallPKfmS0_mmPd_param_0,
	.param .u64 _Z10gpuKendallPKfmS0_mmPd_param_1,
	.param .u64 .ptr .align 1 _Z10gpuKendallPKfmS0_mmPd_param_2,
	.param .u64 _Z10gpuKendallPKfmS0_mmPd_param_3,
	.param .u64 _Z10gpuKendallPKfmS0_mmPd_param_4,
	.param .u64 .ptr .align 1 _Z10gpuKendallPKfmS0_mmPd_param_5
)
{
	.reg .pred 	%p<66>;
	.reg .b32 	%r<23>;
	.reg .b32 	%f<116>;
	.reg .b64 	%rd<187>;
	.reg .b64 	%fd<4>;
	// demoted variable
	.shared .align 4 .b8 _ZZ10gpuKendallPKfmS0_mmPdE10threadSums[1024];
	ld.param.u64 	%rd87, [_Z10gpuKendallPKfmS0_mmPd_param_0];
	ld.param.u64 	%rd88, [_Z10gpuKendallPKfmS0_mmPd_param_2];
	ld.param.u64 	%rd85, [_Z10gpuKendallPKfmS0_mmPd_param_4];
	cvta.to.global.u64 	%rd1, %rd88;
	cvta.to.global.u64 	%rd2, %rd87;
	mov.u32 	%r5, %tid.x;
	cvt.u64.u32 	%rd3, %r5;
	mov.u32 	%r1, %tid.y;
	mov.u32 	%r6, %ctaid.x;
	cvt.u64.u32 	%rd4, %r6;
	mov.u32 	%r7, %ctaid.y;
	cvt.u64.u32 	%rd5, %r7;
	mul.lo.s64 	%rd6, %rd85, %rd4;
	mul.lo.s64 	%rd7, %rd85, %rd5;
	setp.le.u64 	%p1, %rd85, %rd3;
	mov.f32 	%f114, 0f00000000;
	@%p1 bra 	$L__BB0_54;
	cvt.u64.u32 	%rd90, %r1;
	add.s64 	%rd8, %rd3, %rd90;
	add.s64 	%rd91, %rd8, %rd7;
	shl.b64 	%rd92, %rd91, 2;
	add.s64 	%rd93, %rd92, %rd1;
	add.s64 	%rd9, %rd93, 132;
	add.s64 	%rd94, %rd8, %rd6;
	shl.b64 	%rd95, %rd94, 2;
	add.s64 	%rd96, %rd95, %rd2;
	add.s64 	%rd10, %rd96, 132;
	mov.f32 	%f114, 0f00000000;
	mov.b64 	%rd158, 0;
	mov.u64 	%rd159, %rd3;
$L__BB0_2:
	shl.b64 	%rd97, %rd158, 4;
	add.s64 	%rd98, %rd8, %rd97;
	add.s64 	%rd99, %rd98, 17;
	max.u64 	%rd100, %rd85, %rd99;
	sub.s64 	%rd101, %rd100, %rd98;
	add.s64 	%rd13, %rd101, -2;
	add.s64 	%rd176, %rd98, 1;
	setp.ge.u64 	%p2, %rd176, %rd85;
	@%p2 bra 	$L__BB0_53;
	add.s64 	%rd102, %rd159, %rd6;
	shl.b64 	%rd103, %rd102, 2;
	add.s64 	%rd104, %rd2, %rd103;
	ld.global.f32 	%f2, [%rd104];
	add.s64 	%rd105, %rd159, %rd7;
	shl.b64 	%rd106, %rd105, 2;
	add.s64 	%rd15, %rd1, %rd106;
	setp.lt.u64 	%p3, %rd13, 48;
	@%p3 bra 	$L__BB0_30;
	shr.u64 	%rd107, %rd13, 4;
	add.s64 	%rd108, %rd107, 1;
	and.b64  	%rd162, %rd108, 2305843009213693948;
	shl.b64 	%rd109, %rd158, 6;
	add.s64 	%rd161, %rd9, %rd109;
	add.s64 	%rd160, %rd10, %rd109;
$L__BB0_5:
	.pragma "nounroll";
	ld.global.f32 	%f4, [%rd160+-128];
	setp.leu.f32 	%p4, %f4, %f2;
	mov.b64 	%rd164, 0;
	@%p4 bra 	$L__BB0_7;
	ld.global.f32 	%f27, [%rd161+-128];
	ld.global.f32 	%f28, [%rd15];
	setp.gt.f32 	%p5, %f27, %f28;
	selp.u64 	%rd164, 1, 0, %p5;
$L__BB0_7:
	setp.geu.f32 	%p6, %f4, %f2;
	mov.b64 	%rd165, 0;
	@%p6 bra 	$L__BB0_9;
	ld.global.f32 	%f29, [%rd161+-128];
	ld.global.f32 	%f30, [%rd15];
	setp.lt.f32 	%p7, %f29, %f30;
	selp.u64 	%rd165, 1, 0, %p7;
$L__BB0_9:
	add.s64 	%rd27, %rd165, %rd164;
	setp.neu.f32 	%p8, %f4, %f2;
	mov.b64 	%rd166, 0;
	@%p8 bra 	$L__BB0_11;
	ld.global.f32 	%f31, [%rd161+-128];
	ld.global.f32 	%f32, [%rd15];
	setp.eq.f32 	%p9, %f31, %f32;
	selp.u64 	%rd166, 1, 0, %p9;
$L__BB0_11:
	add.s64 	%rd114, %rd27, %rd166;
	cvt.rn.f32.u64 	%f33, %rd114;
	add.f32 	%f5, %f114, %f33;
	ld.global.f32 	%f6, [%rd160+-64];
	setp.leu.f32 	%p10, %f6, %f2;
	mov.b64 	%rd167, 0;
	@%p10 bra 	$L__BB0_13;
	ld.global.f32 	%f34, [%rd161+-64];
	ld.global.f32 	%f35, [%rd15];
	setp.gt.f32 	%p11, %f34, %f35;
	selp.u64 	%rd167, 1, 0, %p11;
$L__BB0_13:
	setp.geu.f32 	%p12, %f6, %f2;
	mov.b64 	%rd168, 0;
	@%p12 bra 	$L__BB0_15;
	ld.global.f32 	%f36, [%rd161+-64];
	ld.global.f32 	%f37, [%rd15];
	setp.lt.f32 	%p13, %f36, %f37;
	selp.u64 	%rd168, 1, 0, %p13;
$L__BB0_15:
	add.s64 	%rd34, %rd168, %rd167;
	setp.neu.f32 	%p14, %f6, %f2;
	mov.b64 	%rd169, 0;
	@%p14 bra 	$L__BB0_17;
	ld.global.f32 	%f38, [%rd161+-64];
	ld.global.f32 	%f39, [%rd15];
	setp.eq.f32 	%p15, %f38, %f39;
	selp.u64 	%rd169, 1, 0, %p15;
$L__BB0_17:
	add.s64 	%rd118, %rd34, %rd169;
	cvt.rn.f32.u64 	%f40, %rd118;
	add.f32 	%f7, %f5, %f40;
	ld.global.f32 	%f8, [%rd160];
	setp.leu.f32 	%p16, %f8, %f2;
	mov.b64 	%rd170, 0;
	@%p16 bra 	$L__BB0_19;
	ld.global.f32 	%f41, [%rd161];
	ld.global.f32 	%f42, [%rd15];
	setp.gt.f32 	%p17, %f41, %f42;
	selp.u64 	%rd170, 1, 0, %p17;
$L__BB0_19:
	setp.geu.f32 	%p18, %f8, %f2;
	mov.b64 	%rd171, 0;
	@%p18 bra 	$L__BB0_21;
	ld.global.f32 	%f43, [%rd161];
	ld.global.f32 	%f44, [%rd15];
	setp.lt.f32 	%p19, %f43, %f44;
	selp.u64 	%rd171, 1, 0, %p19;
$L__BB0_21:
	add.s64 	%rd41, %rd171, %rd170;
	setp.neu.f32 	%p20, %f8, %f2;
	mov.b64 	%rd172, 0;
	@%p20 bra 	$L__BB0_23;
	ld.global.f32 	%f45, [%rd161];
	ld.global.f32 	%f46, [%rd15];
	setp.eq.f32 	%p21, %f45, %f46;
	selp.u64 	%rd172, 1, 0, %p21;
$L__BB0_23:
	add.s64 	%rd122, %rd41, %rd172;
	cvt.rn.f32.u64 	%f47, %rd122;
	add.f32 	%f9, %f7, %f47;
	ld.global.f32 	%f10, [%rd160+64];
	setp.leu.f32 	%p22, %f10, %f2;
	mov.b64 	%rd173, 0;
	@%p22 bra 	$L__BB0_25;
	ld.global.f32 	%f48, [%rd161+64];
	ld.global.f32 	%f49, [%rd15];
	setp.gt.f32 	%p23, %f48, %f49;
	selp.u64 	%rd173, 1, 0, %p23;
$L__BB0_25:
	setp.geu.f32 	%p24, %f10, %f2;
	mov.b64 	%rd174, 0;
	@%p24 bra 	$L__BB0_27;
	ld.global.f32 	%f50, [%rd161+64];
	ld.global.f32 	%f51, [%rd15];
	setp.lt.f32 	%p25, %f50, %f51;
	selp.u64 	%rd174, 1, 0, %p25;
$L__BB0_27:
	add.s64 	%rd48, %rd174, %rd173;
	setp.neu.f32 	%p26, %f10, %f2;
	mov.b64 	%rd175, 0;
	@%p26 bra 	$L__BB0_29;
	ld.global.f32 	%f52, [%rd161+64];
	ld.global.f32 	%f53, [%rd15];
	setp.eq.f32 	%p27, %f52, %f53;
	selp.u64 	%rd175, 1, 0, %p27;
$L__BB0_29:
	add.s64 	%rd125, %rd48, %rd175;
	cvt.rn.f32.u64 	%f54, %rd125;
	add.f32 	%f114, %f9, %f54;
	add.s64 	%rd176, %rd176, 64;
	add.s64 	%rd162, %rd162, -4;
	add.s64 	%rd161, %rd161, 256;
	add.s64 	%rd160, %rd160, 256;
	setp.ne.s64 	%p28, %rd162, 0;
	@%p28 bra 	$L__BB0_5;
$L__BB0_30:
	shr.u64 	%rd126, %rd13, 4;
	add.s64 	%rd127, %rd126, 1;
	and.b64  	%rd128, %rd127, 3;
	setp.eq.s64 	%p29, %rd128, 0;
	@%p29 bra 	$L__BB0_53;
	and.b64  	%rd129, %rd13, 48;
	setp.eq.s64 	%p30, %rd129, 0;
	@%p30 bra 	$L__BB0_45;
	add.s64 	%rd131, %rd176, %rd6;
	shl.b64 	%rd132, %rd131, 2;
	add.s64 	%rd56, %rd2, %rd132;
	ld.global.f32 	%f14, [%rd56];
	setp.leu.f32 	%p31, %f14, %f2;
	add.s64 	%rd133, %rd176, %rd7;
	shl.b64 	%rd134, %rd133, 2;
	add.s64 	%rd57, %rd1, %rd134;
	mov.b64 	%rd177, 0;
	@%p31 bra 	$L__BB0_34;
	ld.global.f32 	%f56, [%rd57];
	ld.global.f32 	%f57, [%rd15];
	setp.gt.f32 	%p32, %f56, %f57;
	selp.u64 	%rd177, 1, 0, %p32;
$L__BB0_34:
	setp.geu.f32 	%p33, %f14, %f2;
	mov.b64 	%rd178, 0;
	@%p33 bra 	$L__BB0_36;
	ld.global.f32 	%f58, [%rd57];
	ld.global.f32 	%f59, [%rd15];
	setp.lt.f32 	%p34, %f58, %f59;
	selp.u64 	%rd178, 1, 0, %p34;
$L__BB0_36:
	add.s64 	%rd62, %rd178, %rd177;
	setp.neu.f32 	%p35, %f14, %f2;
	mov.b64 	%rd179, 0;
	@%p35 bra 	$L__BB0_38;
	ld.global.f32 	%f60, [%rd57];
	ld.global.f32 	%f61, [%rd15];
	setp.eq.f32 	%p36, %f60, %f61;
	selp.u64 	%rd179, 1, 0, %p36;
$L__BB0_38:
	add.s64 	%rd138, %rd62, %rd179;
	cvt.rn.f32.u64 	%f62, %rd138;
	add.f32 	%f15, %f114, %f62;
	ld.global.f32 	%f16, [%rd56+64];
	setp.leu.f32 	%p37, %f16, %f2;
	mov.b64 	%rd180, 0;
	@%p37 bra 	$L__BB0_40;
	ld.global.f32 	%f63, [%rd57+64];
	ld.global.f32 	%f64, [%rd15];
	setp.gt.f32 	%p38, %f63, %f64;
	selp.u64 	%rd180, 1, 0, %p38;
$L__BB0_40:
	setp.geu.f32 	%p39, %f16, %f2;
	mov.b64 	%rd181, 0;
	@%p39 bra 	$L__BB0_42;
	ld.global.f32 	%f65, [%rd57+64];
	ld.global.f32 	%f66, [%rd15];
	setp.lt.f32 	%p40, %f65, %f66;
	selp.u64 	%rd181, 1, 0, %p40;
$L__BB0_42:
	add.s64 	%rd69, %rd181, %rd180;
	setp.neu.f32 	%p41, %f16, %f2;
	mov.b64 	%rd182, 0;
	@%p41 bra 	$L__BB0_44;
	ld.global.f32 	%f67, [%rd57+64];
	ld.global.f32 	%f68, [%rd15];
	setp.eq.f32 	%p42, %f67, %f68;
	selp.u64 	%rd182, 1, 0, %p42;
$L__BB0_44:
	add.s64 	%rd141, %rd69, %rd182;
	cvt.rn.f32.u64 	%f69, %rd141;
	add.f32 	%f114, %f15, %f69;
	add.s64 	%rd176, %rd176, 32;
$L__BB0_45:
	and.b64  	%rd142, %rd13, 16;
	setp.ne.s64 	%p43, %rd142, 0;
	@%p43 bra 	$L__BB0_53;
	add.s64 	%rd144, %rd176, %rd6;
	shl.b64 	%rd145, %rd144, 2;
	add.s64 	%rd146, %rd2, %rd145;
	ld.global.f32 	%f20, [%rd146];
	setp.leu.f32 	%p44, %f20, %f2;
	add.s64 	%rd147, %rd176, %rd7;
	shl.b64 	%rd148, %rd147, 2;
	add.s64 	%rd74, %rd1, %rd148;
	mov.b64 	%rd184, 0;
	@%p44 bra 	$L__BB0_48;
	ld.global.f32 	%f70, [%rd74];
	ld.global.f32 	%f71, [%rd15];
	setp.gt.f32 	%p45, %f70, %f71;
	selp.u64 	%rd184, 1, 0, %p45;
$L__BB0_48:
	setp.geu.f32 	%p46, %f20, %f2;
	mov.b64 	%rd185, 0;
	@%p46 bra 	$L__BB0_50;
	ld.global.f32 	%f72, [%rd74];
	ld.global.f32 	%f73, [%rd15];
	setp.lt.f32 	%p47, %f72, %f73;
	selp.u64 	%rd185, 1, 0, %p47;
$L__BB0_50:
	add.s64 	%rd79, %rd185, %rd184;
	setp.neu.f32 	%p48, %f20, %f2;
	mov.b64 	%rd186, 0;
	@%p48 bra 	$L__BB0_52;
	ld.global.f32 	%f74, [%rd74];
	ld.global.f32 	%f75, [%rd15];
	setp.eq.f32 	%p49, %f74, %f75;
	selp.u64 	%rd186, 1, 0, %p49;
$L__BB0_52:
	add.s64 	%rd151, %rd79, %rd186;
	cvt.rn.f32.u64 	%f76, %rd151;
	add.f32 	%f114, %f114, %f76;
$L__BB0_53:
	add.s64 	%rd159, %rd159, 16;
	setp.lt.u64 	%p50, %rd159, %rd85;
	add.s64 	%rd158, %rd158, 1;
	@%p50 bra 	$L__BB0_2;
$L__BB0_54:
	cvt.u32.u64 	%r8, %rd3;
	shl.b32 	%r9, %r8, 4;
	add.s32 	%r10, %r9, %r1;
	shl.b32 	%r11, %r10, 2;
	mov.u32 	%r12, _ZZ10gpuKendallPKfmS0_mmPdE10threadSums;
	add.s32 	%r2, %r12, %r11;
	st.shared.f32 	[%r2], %f114;
	bar.sync 	0;
	setp.gt.u32 	%p51, %r1, 7;
	@%p51 bra 	$L__BB0_56;
	ld.shared.f32 	%f77, [%r2+32];
	ld.shared.f32 	%f78, [%r2];
	add.f32 	%f79, %f77, %f78;
	st.shared.f32 	[%r2], %f79;
$L__BB0_56:
	bar.sync 	0;
	setp.gt.u32 	%p52, %r1, 3;
	@%p52 bra 	$L__BB0_58;
	ld.shared.f32 	%f80, [%r2+16];
	ld.shared.f32 	%f81, [%r2];
	add.f32 	%f82, %f80, %f81;
	st.shared.f32 	[%r2], %f82;
$L__BB0_58:
	bar.sync 	0;
	setp.gt.u32 	%p53, %r1, 1;
	@%p53 bra 	$L__BB0_60;
	ld.shared.f32 	%f83, [%r2+8];
	ld.shared.f32 	%f84, [%r2];
	add.f32 	%f85, %f83, %f84;
	st.shared.f32 	[%r2], %f85;
$L__BB0_60:
	bar.sync 	0;
	setp.ne.s32 	%p54, %r1, 0;
	@%p54 bra 	$L__BB0_62;
	shl.b32 	%r14, %r8, 6;
	add.s32 	%r16, %r12, %r14;
	ld.shared.f32 	%f86, [%r16+4];
	ld.shared.f32 	%f87, [%r2];
	add.f32 	%f88, %f86, %f87;
	st.shared.f32 	[%r2], %f88;
$L__BB0_62:
	setp.ne.s32 	%p55, %r1, 0;
	bar.sync 	0;
	shl.b32 	%r18, %r8, 6;
	add.s32 	%r3, %r12, %r18;
	setp.gt.u32 	%p56, %r8, 7;
	or.pred  	%p57, %p55, %p56;
	@%p57 bra 	$L__BB0_64;
	ld.shared.f32 	%f89, [%r3+512];
	ld.shared.f32 	%f90, [%r3];
	add.f32 	%f91, %f89, %f90;
	st.shared.f32 	[%r3], %f91;
$L__BB0_64:
	setp.ne.s32 	%p58, %r1, 0;
	bar.sync 	0;
	setp.gt.u32 	%p59, %r8, 3;
	or.pred  	%p60, %p58, %p59;
	@%p60 bra 	$L__BB0_66;
	ld.shared.f32 	%f92, [%r3+256];
	ld.shared.f32 	%f93, [%r3];
	add.f32 	%f94, %f92, %f93;
	st.shared.f32 	[%r3], %f94;
$L__BB0_66:
	setp.ne.s32 	%p61, %r1, 0;
	bar.sync 	0;
	setp.gt.u32 	%p62, %r8, 1;
	or.pred  	%p63, %p61, %p62;
	@%p63 bra 	$L__BB0_68;
	ld.shared.f32 	%f95, [%r3+128];
	ld.shared.f32 	%f96, [%r3];
	add.f32 	%f97, %f95, %f96;
	st.shared.f32 	[%r3], %f97;
$L__BB0_68:
	bar.sync 	0;
	or.b32  	%r4, %r1, %r8;
	setp.ne.s32 	%p64, %r4, 0;
	@%p64 bra 	$L__BB0_70;
	ld.shared.f32 	%f98, [_ZZ10gpuKendallPKfmS0_mmPdE10threadSums+64];
	ld.shared.f32 	%f99, [%r3];
	add.f32 	%f100, %f98, %f99;
	st.shared.f32 	[%r3], %f100;
$L__BB0_70:
	setp.ne.s32 	%p65, %r4, 0;
	bar.sync 	0;
	@%p65 bra 	$L__BB0_72;
	ld.param.u64 	%rd157, [_Z10gpuKendallPKfmS0_mmPd_param_5];
	ld.param.u64 	%rd156, [_Z10gpuKendallPKfmS0_mmPd_param_1];
	ld.shared.f32 	%f101, [_ZZ10gpuKendallPKfmS0_mmPdE10threadSums];
	cvt.rn.f32.u64 	%f102, %rd85;
	add.f32 	%f103, %f102, 0fBF800000;
	mul.f32 	%f104, %f103, %f102;
	mul.f32 	%f105, %f104, 0f3F000000;
	sub.f32 	%f106, %f105, %f101;
	sub.f32 	%f107, %f101, %f106;
	cvt.f64.f32 	%fd1, %f107;
	cvt.f64.f32 	%fd2, %f105;
	div.rn.f64 	%fd3, %fd1, %fd2;
	mad.lo.s64 	%rd152, %rd156, %rd5, %rd4;
	cvta.to.global.u64 	%rd153, %rd157;
	shl.b64 	%rd154, %rd152, 3;
	add.s64 	%rd155, %rd153, %rd154;
	st.global.f64 	[%rd155], %fd3;
$L__BB0_72:
	ret;

}


// ===== COMPILED SASS (sm_100) =====

	.target	sm_100

	.elftype	@"ET_EXEC"


//--------------------- .note.nv.tkinfo           --------------------------
	.section	.note.nv.tkinfo,"",@"SHT_NOTE"
	.sectionflags	@"SHF_NOTE_NV_TKINFO"
	.tkinfo
        /*0018*/ 	.word	0x00000002
        /*0030*/ 	.string	""
        /*0030*/ 	.string	"ptxas"
        /*0030*/ 	.string	"Cuda compilation tools, release 13.0, V13.0.88"
        /*0030*/ 	.string	"Build cuda_13.0.r13.0/compiler.36424714_0"
        /*0030*/ 	.string	"-arch sm_100 -m 64 "



//--------------------- .note.nv.cuinfo           --------------------------
	.section	.note.nv.cuinfo,"",@"SHT_NOTE"
	.sectionflags	@"SHF_NOTE_NV_CUINFO"
        /*0018*/ 	.short	0x0002
        /*001a*/ 	.short	0x0064
        /*001c*/ 	.short	0x0082
	.zero		2


//--------------------- .nv.info                  --------------------------
	.section	.nv.info,"",@"SHT_CUDA_INFO"
	.align	4


	//----- nvinfo : EIATTR_REGCOUNT
	.align		4
        /*0000*/ 	.byte	0x04, 0x2f
        /*0002*/ 	.short	(.L_1 - .L_0)
	.align		4
.L_0:
        /*0004*/ 	.word	index@(_Z10gpuKendallPKfmS0_mmPd)
        /*0008*/ 	.word	0x00000020


	//----- nvinfo : EIATTR_FRAME_SIZE
	.align		4
.L_1:
        /*000c*/ 	.byte	0x04, 0x11
        /*000e*/ 	.short	(.L_3 - .L_2)
	.align		4
.L_2:
        /*0010*/ 	.word	index@($__internal_0_$__cuda_sm20_div_rn_f64_full)
        /*0014*/ 	.word	0x00000000


	//----- nvinfo : EIATTR_FRAME_SIZE
	.align		4
.L_3:
        /*0018*/ 	.byte	0x04, 0x11
        /*001a*/ 	.short	(.L_5 - .L_4)
	.align		4
.L_4:
        /*001c*/ 	.word	index@(_Z10gpuKendallPKfmS0_mmPd)
        /*0020*/ 	.word	0x00000000


	//----- nvinfo : EIATTR_MIN_STACK_SIZE
	.align		4
.L_5:
        /*0024*/ 	.byte	0x04, 0x12
        /*0026*/ 	.short	(.L_7 - .L_6)
	.align		4
.L_6:
        /*0028*/ 	.word	index@(_Z10gpuKendallPKfmS0_mmPd)
        /*002c*/ 	.word	0x00000000
.L_7:


//--------------------- .nv.compat                --------------------------
	.section	.nv.compat,"",@"SHT_CUDA_COMPAT_INFO"
	.align	4
        /*0000*/ 	.byte	0x02, 0x09, 0x00, 0x00, 0x02, 0x02, 0x01, 0x00, 0x02, 0x05, 0x05, 0x00, 0x03, 0x07, 0x01, 0x01
        /*0010*/ 	.byte	0x02, 0x03, 0x00, 0x00, 0x02, 0x06, 0x01, 0x00, 0x04, 0x0b, 0x08, 0x00, 0x01, 0x00, 0x00, 0x00
        /*0020*/ 	.byte	0x00, 0x00, 0x00, 0x00


//--------------------- .nv.info._Z10gpuKendallPKfmS0_mmPd --------------------------
	.section	.nv.info._Z10gpuKendallPKfmS0_mmPd,"",@"SHT_CUDA_INFO"
	.sectionflags	@""
	.align	4


	//----- nvinfo : EIATTR_CUDA_API_VERSION
	.align		4
        /*0000*/ 	.byte	0x04, 0x37
        /*0002*/ 	.short	(.L_9 - .L_8)
.L_8:
        /*0004*/ 	.word	0x00000082


	//----- nvinfo : EIATTR_KPARAM_INFO
	.align		4
.L_9:
        /*0008*/ 	.byte	0x04, 0x17
        /*000a*/ 	.short	(.L_11 - .L_10)
.L_10:
        /*000c*/ 	.word	0x00000000
        /*0010*/ 	.short	0x0005
        /*0012*/ 	.short	0x0028
        /*0014*/ 	.byte	0x00, 0xf5, 0x21, 0x00


	//----- nvinfo : EIATTR_KPARAM_INFO
	.align		4
.L_11:
        /*0018*/ 	.byte	0x04, 0x17
        /*001a*/ 	.short	(.L_13 - .L_12)
.L_12:
        /*001c*/ 	.word	0x00000000
        /*0020*/ 	.short	0x0004
        /*0022*/ 	.short	0x0020
        /*0024*/ 	.byte	0x00, 0xf0, 0x21, 0x00


	//----- nvinfo : EIATTR_KPARAM_INFO
	.align		4
.L_13:
        /*0028*/ 	.byte	0x04, 0x17
        /*002a*/ 	.short	(.L_15 - .L_14)
.L_14:
        /*002c*/ 	.word	0x00000000
        /*0030*/ 	.short	0x0003
        /*0032*/ 	.short	0x0018
        /*0034*/ 	.byte	0x00, 0xf0, 0x21, 0x00


	//----- nvinfo : EIATTR_KPARAM_INFO
	.align		4
.L_15:
        /*0038*/ 	.byte	0x04, 0x17
        /*003a*/ 	.short	(.L_17 - .L_16)
.L_16:
        /*003c*/ 	.word	0x00000000
        /*0040*/ 	.short	0x0002
        /*0042*/ 	.short	0x0010
        /*0044*/ 	.byte	0x00, 0xf5, 0x21, 0x00


	//----- nvinfo : EIATTR_KPARAM_INFO
	.align		4
.L_17:
        /*0048*/ 	.byte	0x04, 0x17
        /*004a*/ 	.short	(.L_19 - .L_18)
.L_18:
        /*004c*/ 	.word	0x00000000
        /*0050*/ 	.short	0x0001
        /*0052*/ 	.short	0x0008
        /*0054*/ 	.byte	0x00, 0xf0, 0x21, 0x00


	//----- nvinfo : EIATTR_KPARAM_INFO
	.align		4
.L_19:
        /*0058*/ 	.byte	0x04, 0x17
        /*005a*/ 	.short	(.L_21 - .L_20)
.L_20:
        /*005c*/ 	.word	0x00000000
        /*0060*/ 	.short	0x0000
        /*0062*/ 	.short	0x0000
        /*0064*/ 	.byte	0x00, 0xf5, 0x21, 0x00


	//----- nvinfo : EIATTR_SPARSE_MMA_MASK
	.align		4
.L_21:
        /*0068*/ 	.byte	0x03, 0x50
        /*006a*/ 	.short	0x0000


	//----- nvinfo : EIATTR_MAXREG_COUNT
	.align		4
        /*006c*/ 	.byte	0x03, 0x1b
        /*006e*/ 	.short	0x00ff


	//----- nvinfo : EIATTR_NUM_BARRIERS
	.align		4
        /*0070*/ 	.byte	0x02, 0x4c
        /*0072*/ 	.byte	0x01
	.zero		1


	//----- nvinfo : EIATTR_MERCURY_ISA_VERSION
	.align		4
        /*0074*/ 	.byte	0x03, 0x5f
        /*0076*/ 	.short	0x0101


	//----- nvinfo : EIATTR_VRC_CTA_INIT_COUNT
	.align		4
        /*0078*/ 	.byte	0x02, 0x4a
	.zero		1
	.zero		1


	//----- nvinfo : EIATTR_EXIT_INSTR_OFFSETS
	.align		4
        /*007c*/ 	.byte	0x04, 0x1c
        /*007e*/ 	.short	(.L_23 - .L_22)


	//   ....[0]....
.L_22:
        /*0080*/ 	.word	0x000017e0


	//   ....[1]....
        /*0084*/ 	.word	0x00001a50


	//----- nvinfo : EIATTR_CRS_STACK_SIZE
	.align		4
.L_23:
        /*0088*/ 	.byte	0x04, 0x1e
        /*008a*/ 	.short	(.L_25 - .L_24)
.L_24:
        /*008c*/ 	.word	0x00000000


	//----- nvinfo : EIATTR_CBANK_PARAM_SIZE
	.align		4
.L_25:
        /*0090*/ 	.byte	0x03, 0x19
        /*0092*/ 	.short	0x0030


	//----- nvinfo : EIATTR_PARAM_CBANK
	.align		4
        /*0094*/ 	.byte	0x04, 0x0a
        /*0096*/ 	.short	(.L_27 - .L_26)
	.align		4
.L_26:
        /*0098*/ 	.word	index@(.nv.constant0._Z10gpuKendallPKfmS0_mmPd)
        /*009c*/ 	.short	0x0380
        /*009e*/ 	.short	0x0030


	//----- nvinfo : EIATTR_SW_WAR
	.align		4
.L_27:
        /*00a0*/ 	.byte	0x04, 0x36
        /*00a2*/ 	.short	(.L_29 - .L_28)
.L_28:
        /*00a4*/ 	.word	0x00000008
.L_29:


//--------------------- .nv.callgraph             --------------------------
	.section	.nv.callgraph,"",@"SHT_CUDA_CALLGRAPH"
	.align	4
	.sectionentsize	8
	.align		4
        /*0000*/ 	.word	0x00000000
	.align		4
        /*0004*/ 	.word	0xffffffff
	.align		4
        /*0008*/ 	.word	0x00000000
	.align		4
        /*000c*/ 	.word	0xfffffffe
	.align		4
        /*0010*/ 	.word	0x00000000
	.align		4
        /*0014*/ 	.word	0xfffffffd
	.align		4
        /*0018*/ 	.word	0x00000000
	.align		4
        /*001c*/ 	.word	0xfffffffc


//--------------------- .text._Z10gpuKendallPKfmS0_mmPd --------------------------
	.section	.text._Z10gpuKendallPKfmS0_mmPd,"ax",@progbits
	.align	128
        .global         _Z10gpuKendallPKfmS0_mmPd
        .type           _Z10gpuKendallPKfmS0_mmPd,@function
        .size           _Z10gpuKendallPKfmS0_mmPd,(.L_x_17 - _Z10gpuKendallPKfmS0_mmPd)
        .other          _Z10gpuKendallPKfmS0_mmPd,@"STO_CUDA_ENTRY STV_DEFAULT"
_Z10gpuKendallPKfmS0_mmPd:
.text._Z10gpuKendallPKfmS0_mmPd:
[----:B------:R-:W-:Y:S01]  /*0000*/  LDC R1, c[0x0][0x37c] ;  /* 0x0000df00ff017b82 */ /* 0x000fe20000000800 */
[----:B------:R-:W0:Y:S07]  /*0010*/  S2R R3, SR_TID.X ;  /* 0x0000000000037919 */ /* 0x000e2e0000002100 */
[----:B------:R-:W0:Y:S01]  /*0020*/  LDC.64 R6, c[0x0][0x3a0] ;  /* 0x0000e800ff067b82 */ /* 0x000e220000000a00 */
[----:B------:R-:W1:Y:S01]  /*0030*/  LDCU.64 UR12, c[0x0][0x358] ;  /* 0x00006b00ff0c77ac */ /* 0x000e620008000a00 */
[----:B------:R-:W-:Y:S01]  /*0040*/  BSSY.RECONVERGENT B1, `(.L_x_0) ;  /* 0x000013d000017945 */ /* 0x000fe20003800200 */
[----:B------:R-:W2:Y:S01]  /*0050*/  S2R R0, SR_TID.Y ;  /* 0x0000000000007919 */ /* 0x000ea20000002200 */
[----:B------:R-:W-:-:S04]  /*0060*/  IMAD.MOV.U32 R24, RZ, RZ, RZ ;  /* 0x000000ffff187224 */ /* 0x000fc800078e00ff */
[----:B------:R-:W3:Y:S08]  /*0070*/  S2UR UR6, SR_CTAID.X ;  /* 0x00000000000679c3 */ /* 0x000ef00000002500 */
[----:B------:R-:W4:Y:S01]  /*0080*/  S2UR UR14, SR_CTAID.Y ;  /* 0x00000000000e79c3 */ /* 0x000f220000002600 */
[----:B0-----:R-:W-:-:S04]  /*0090*/  ISETP.GE.U32.AND P0, PT, R3, R6, PT ;  /* 0x000000060300720c */ /* 0x001fc80003f06070 */
[----:B------:R-:W-:-:S13]  /*00a0*/  ISETP.GE.U32.AND.EX P0, PT, RZ, R7, PT, P0 ;  /* 0x00000007ff00720c */ /* 0x000fda0003f06100 */
[----:B-1234-:R-:W-:Y:S05]  /*00b0*/  @P0 BRA `(.L_x_1) ;  /* 0x0000001000d40947 */ /* 0x01efea0003800000 */
[----:B------:R-:W0:Y:S01]  /*00c0*/  LDCU.64 UR4, c[0x0][0x380] ;  /* 0x00007000ff0477ac */ /* 0x000e220008000a00 */
[----:B------:R-:W-:Y:S01]  /*00d0*/  IADD3 R10, P0, PT, R3, R0, RZ ;  /* 0x00000000030a7210 */ /* 0x000fe20007f1e0ff */
[----:B------:R-:W-:-:S04]  /*00e0*/  IMAD.MOV.U32 R24, RZ, RZ, RZ ;  /* 0x000000ffff187224 */ /* 0x000fc800078e00ff */
[----:B------:R-:W-:Y:S02]  /*00f0*/  IMAD.X R11, RZ, RZ, RZ, P0 ;  /* 0x000000ffff0b7224 */ /* 0x000fe400000e06ff */
[----:B------:R-:W-:-:S04]  /*0100*/  IMAD.WIDE.U32 R4, R6, UR6, R10 ;  /* 0x0000000606047c25 */ /* 0x000fc8000f8e000a */
[----:B------:R-:W-:Y:S02]  /*0110*/  IMAD R5, R7, UR6, R5 ;  /* 0x0000000607057c24 */ /* 0x000fe4000f8e0205 */
[----:B------:R-:W-:Y:S01]  /*0120*/  IMAD.MOV.U32 R7, RZ, RZ, RZ ;  /* 0x000000ffff077224 */ /* 0x000fe200078e00ff */
[----:B0-----:R-:W-:-:S04]  /*0130*/  LEA R2, P0, R4, UR4, 0x2 ;  /* 0x0000000404027c11 */ /* 0x001fc8000f8010ff */
[----:B------:R-:W-:Y:S01]  /*0140*/  IADD3 RZ, P1, PT, R2, 0x84, RZ ;  /* 0x0000008402ff7810 */ /* 0x000fe20007f3e0ff */
[----:B------:R-:W-:Y:S01]  /*0150*/  IMAD.MOV.U32 R2, RZ, RZ, RZ ;  /* 0x000000ffff027224 */ /* 0x000fe200078e00ff */
[----:B------:R-:W-:Y:S01]  /*0160*/  LEA.HI.X R6, R4, UR5, R5, 0x2, P0 ;  /* 0x0000000504067c11 */ /* 0x000fe200080f1405 */
[----:B------:R-:W-:Y:S02]  /*0170*/  IMAD.MOV.U32 R5, RZ, RZ, RZ ;  /* 0x000000ffff057224 */ /* 0x000fe400078e00ff */
[----:B------:R-:W-:Y:S02]  /*0180*/  IMAD.MOV.U32 R4, RZ, RZ, R3 ;  /* 0x000000ffff047224 */ /* 0x000fe400078e0003 */
[----:B------:R-:W-:-:S07]  /*0190*/  IMAD.X R6, RZ, RZ, R6, P1 ;  /* 0x000000ffff067224 */ /* 0x000fce00008e0606 */
.L_x_9:
[----:B------:R-:W0:Y:S01]  /*01a0*/  LDC.64 R12, c[0x0][0x3a0] ;  /* 0x0000e800ff0c7b82 */ /* 0x000e220000000a00 */
[C---:B------:R-:W-:Y:S01]  /*01b0*/  LEA R15, P0, R2.reuse, R10, 0x4 ;  /* 0x0000000a020f7211 */ /* 0x040fe200078020ff */
[----:B------:R-:W-:Y:S03]  /*01c0*/  BSSY.RECONVERGENT B0, `(.L_x_2) ;  /* 0x000011c000007945 */ /* 0x000fe60003800200 */
[----:B------:R-:W-:Y:S02]  /*01d0*/  LEA.HI.X R16, R2, R11, R5, 0x4, P0 ;  /* 0x0000000b02107211 */ /* 0x000fe400000f2405 */
[----:B-----5:R-:W-:-:S05]  /*01e0*/  IADD3 R9, P0, PT, R15, 0x11, RZ ;  /* 0x000000110f097810 */ /* 0x020fca0007f1e0ff */
[----:B------:R-:W-:Y:S01]  /*01f0*/  IMAD.X R14, RZ, RZ, R16, P0 ;  /* 0x000000ffff0e7224 */ /* 0x000fe200000e0610 */
[----:B------:R-:W-:-:S05]  /*0200*/  IADD3 R23, P0, PT, R15, 0x1, RZ ;  /* 0x000000010f177810 */ /* 0x000fca0007f1e0ff */
[----:B------:R-:W-:Y:S01]  /*0210*/  IMAD.X R18, RZ, RZ, R16, P0 ;  /* 0x000000ffff127224 */ /* 0x000fe200000e0610 */
[-C--:B0-----:R-:W-:Y:S02]  /*0220*/  ISETP.GE.U32.AND P0, PT, R23, R12.reuse, PT ;  /* 0x0000000c1700720c */ /* 0x081fe40003f06070 */
[----:B------:R-:W-:Y:S02]  /*0230*/  ISETP.GT.U32.AND P1, PT, R9, R12, PT ;  /* 0x0000000c0900720c */ /* 0x000fe40003f24070 */
[-C--:B------:R-:W-:Y:S02]  /*0240*/  ISETP.GE.U32.AND.EX P0, PT, R18, R13.reuse, PT, P0 ;  /* 0x0000000d1200720c */ /* 0x080fe40003f06100 */
[----:B------:R-:W-:-:S04]  /*0250*/  ISETP.GT.U32.AND.EX P1, PT, R14, R13, PT, P1 ;  /* 0x0000000d0e00720c */ /* 0x000fc80003f24110 */
[----:B------:R-:W-:Y:S02]  /*0260*/  SEL R8, R9, R12, P1 ;  /* 0x0000000c09087207 */ /* 0x000fe40000800000 */
[----:B------:R-:W-:Y:S02]  /*0270*/  SEL R19, R14, R13, P1 ;  /* 0x0000000d0e137207 */ /* 0x000fe40000800000 */
[----:B------:R-:W-:-:S04]  /*0280*/  IADD3 R8, P2, P3, R8, -0x2, -R15 ;  /* 0xfffffffe08087810 */ /* 0x000fc80007b5e80f */
[----:B------:R-:W-:Y:S01]  /*0290*/  IADD3.X R19, PT, PT, R19, -0x1, ~R16, P2, P3 ;  /* 0xffffffff13137810 */ /* 0x000fe200017e6c10 */
[----:B------:R-:W-:Y:S08]  /*02a0*/  @P0 BRA `(.L_x_3) ;  /* 0x0000001000340947 */ /* 0x000ff00003800000 */
[----:B------:R-:W0:Y:S01]  /*02b0*/  LDCU.64 UR4, c[0x0][0x380] ;  /* 0x00007000ff0477ac */ /* 0x000e220008000a00 */
[----:B------:R-:W-:Y:S02]  /*02c0*/  IMAD.MOV.U32 R14, RZ, RZ, R4 ;  /* 0x000000ffff0e7224 */ /* 0x000fe400078e0004 */
[----:B------:R-:W-:Y:S02]  /*02d0*/  IMAD.MOV.U32 R15, RZ, RZ, R7 ;  /* 0x000000ffff0f7224 */ /* 0x000fe400078e0007 */
[----:B------:R-:W-:-:S04]  /*02e0*/  IMAD.WIDE.U32 R20, R12, UR6, R14 ;  /* 0x000000060c147c25 */ /* 0x000fc8000f8e000e */
[----:B------:R-:W-:Y:S01]  /*02f0*/  IMAD R9, R13, UR6, R21 ;  /* 0x000000060d097c24 */ /* 0x000fe2000f8e0215 */
[----:B0-----:R-:W-:-:S04]  /*0300*/  LEA R16, P0, R20, UR4, 0x2 ;  /* 0x0000000414107c11 */ /* 0x001fc8000f8010ff */
[----:B------:R-:W-:Y:S01]  /*0310*/  LEA.HI.X R17, R20, UR5, R9, 0x2, P0 ;  /* 0x0000000514117c11 */ /* 0x000fe200080f1409 */
[----:B------:R-:W0:Y:S04]  /*0320*/  LDCU.64 UR4, c[0x0][0x390] ;  /* 0x00007200ff0477ac */ /* 0x000e280008000a00 */
[----:B------:R1:W5:Y:S01]  /*0330*/  LDG.E R9, desc[UR12][R16.64] ;  /* 0x0000000c10097981 */ /* 0x000362000c1e1900 */
[----:B------:R-:W-:Y:S01]  /*0340*/  ISETP.GE.U32.AND P0, PT, R8, 0x30, PT ;  /* 0x000000300800780c */ /* 0x000fe20003f06070 */
[----:B------:R-:W-:Y:S01]  /*0350*/  IMAD.WIDE.U32 R14, R12, UR14, R14 ;  /* 0x0000000e0c0e7c25 */ /* 0x000fe2000f8e000e */
[----:B------:R-:W-:Y:S02]  /*0360*/  BSSY.RECONVERGENT B2, `(.L_x_4) ;  /* 0x000008b000027945 */ /* 0x000fe40003800200 */
[----:B------:R-:W-:Y:S01]  /*0370*/  ISETP.GE.U32.AND.EX P0, PT, R19, RZ, PT, P0 ;  /* 0x000000ff1300720c */ /* 0x000fe20003f06100 */
[----:B------:R-:W-:-:S02]  /*0380*/  IMAD R13, R13, UR14, R15 ;  /* 0x0000000e0d0d7c24 */ /* 0x000fc4000f8e020f */
[----:B------:R-:W-:Y:S02]  /*0390*/  IMAD.MOV.U32 R20, RZ, RZ, R23 ;  /* 0x000000ffff147224 */ /* 0x000fe400078e0017 */
[----:B------:R-:W-:Y:S01]  /*03a0*/  IMAD.MOV.U32 R21, RZ, RZ, R18 ;  /* 0x000000ffff157224 */ /* 0x000fe200078e0012 */
[----:B0-----:R-:W-:-:S04]  /*03b0*/  LEA R12, P1, R14, UR4, 0x2 ;  /* 0x000000040e0c7c11 */ /* 0x001fc8000f8210ff */
[----:B------:R-:W-:-:S03]  /*03c0*/  LEA.HI.X R13, R14, UR5, R13, 0x2, P1 ;  /* 0x000000050e0d7c11 */ /* 0x000fc600088f140d */
[----:B-1----:R-:W-:Y:S06]  /*03d0*/  @!P0 BRA `(.L_x_5) ;  /* 0x00000008000c8947 */ /* 0x002fec0003800000 */
[----:B------:R-:W0:Y:S01]  /*03e0*/  LDC.64 R14, c[0x0][0x3a0] ;  /* 0x0000e800ff0e7b82 */ /* 0x000e220000000a00 */
[----:B------:R-:W1:Y:S01]  /*03f0*/  LDCU.64 UR4, c[0x0][0x390] ;  /* 0x00007200ff0477ac */ /* 0x000e620008000a00 */
[----:B------:R-:W-:Y:S01]  /*0400*/  SHF.R.U64 R22, R8, 0x4, R19 ;  /* 0x0000000408167819 */ /* 0x000fe20000001213 */
[----:B------:R-:W2:Y:S01]  /*0410*/  LDCU UR7, c[0x0][0x380] ;  /* 0x00007000ff0777ac */ /* 0x000ea20008000800 */
[----:B0-----:R-:W-:-:S04]  /*0420*/  IMAD.WIDE.U32 R16, R14, UR14, R10 ;  /* 0x0000000e0e107c25 */ /* 0x001fc8000f8e000a */
[----:B------:R-:W-:Y:S02]  /*0430*/  IMAD R14, R14, UR6, R10 ;  /* 0x000000060e0e7c24 */ /* 0x000fe4000f8e020a */
[----:B------:R-:W-:Y:S01]  /*0440*/  IMAD R15, R15, UR14, R17 ;  /* 0x0000000e0f0f7c24 */ /* 0x000fe2000f8e0211 */
[----:B-1----:R-:W-:Y:S02]  /*0450*/  LEA R17, P0, R16, UR4, 0x2 ;  /* 0x0000000410117c11 */ /* 0x002fe4000f8010ff */
[----:B--2---:R-:W-:Y:S01]  /*0460*/  LEA R18, R14, UR7, 0x2 ;  /* 0x000000070e127c11 */ /* 0x004fe2000f8e10ff */
[----:B------:R-:W-:Y:S01]  /*0470*/  IMAD.SHL.U32 R14, R2, 0x40, RZ ;  /* 0x00000040020e7824 */ /* 0x000fe200078e00ff */
[----:B------:R-:W-:Y:S02]  /*0480*/  IADD3 R23, P3, PT, R17, 0x84, RZ ;  /* 0x0000008411177810 */ /* 0x000fe40007f7e0ff */
[----:B------:R-:W-:Y:S01]  /*0490*/  LEA.HI.X R17, R16, UR5, R15, 0x2, P0 ;  /* 0x0000000510117c11 */ /* 0x000fe200080f140f */
[----:B------:R-:W-:Y:S01]  /*04a0*/  VIADD R25, R18, 0x84 ;  /* 0x0000008412197836 */ /* 0x000fe20000000000 */
[----:B------:R-:W-:-:S02]  /*04b0*/  IADD3 R22, P0, PT, R22, 0x1, RZ ;  /* 0x0000000116167810 */ /* 0x000fc40007f1e0ff */
[----:B------:R-:W-:Y:S01]  /*04c0*/  IADD3 R16, P1, PT, R14, R23, RZ ;  /* 0x000000170e107210 */ /* 0x000fe20007f3e0ff */
[----:B------:R-:W-:Y:S01]  /*04d0*/  IMAD.X R18, RZ, RZ, R17, P3 ;  /* 0x000000ffff127224 */ /* 0x000fe200018e0611 */
[----:B------:R-:W-:Y:S02]  /*04e0*/  SHF.L.U64.HI R15, R2, 0x6, R5 ;  /* 0x00000006020f7819 */ /* 0x000fe40000010205 */
[----:B------:R-:W-:Y:S02]  /*04f0*/  IADD3 R14, P2, PT, R14, R25, RZ ;  /* 0x000000190e0e7210 */ /* 0x000fe40007f5e0ff */
[----:B------:R-:W-:Y:S01]  /*0500*/  LEA.HI.X R19, R19, RZ, RZ, 0x1c, P0 ;  /* 0x000000ff13137211 */ /* 0x000fe200000fe4ff */
[C---:B------:R-:W-:Y:S01]  /*0510*/  IMAD.X R17, R15.reuse, 0x1, R18, P1 ;  /* 0x000000010f117824 */ /* 0x040fe200008e0612 */
[----:B------:R-:W-:Y:S01]  /*0520*/  LOP3.LUT R22, R22, 0xfffffffc, RZ, 0xc0, !PT ;  /* 0xfffffffc16167812 */ /* 0x000fe200078ec0ff */
[----:B------:R-:W-:Y:S01]  /*0530*/  IMAD.X R15, R15, 0x1, R6, P2 ;  /* 0x000000010f0f7824 */ /* 0x000fe200010e0606 */
[----:B------:R-:W-:-:S07]  /*0540*/  LOP3.LUT R23, R19, 0x1fffffff, RZ, 0xc0, !PT ;  /* 0x1fffffff13177812 */ /* 0x000fce00078ec0ff */
.L_x_6:
[----:B------:R-:W2:Y:S02]  /*0550*/  LDG.E R26, desc[UR12][R14.64+-0x80] ;  /* 0xffff800c0e1a7981 */ /* 0x000ea4000c1e1900 */
[----:B--2--5:R-:W-:-:S13]  /*0560*/  FSETP.GT.AND P1, PT, R26, R9, PT ;  /* 0x000000091a00720b */ /* 0x024fda0003f24000 */
[----:B------:R-:W2:Y:S04]  /*0570*/  @P1 LDG.E R18, desc[UR12][R16.64+-0x80] ;  /* 0xffff800c10121981 */ /* 0x000ea8000c1e1900 */
[----:B------:R-:W2:Y:S01]  /*0580*/  @P1 LDG.E R19, desc[UR12][R12.64] ;  /* 0x0000000c0c131981 */ /* 0x000ea2000c1e1900 */
[CC--:B------:R-:W-:Y:S02]  /*0590*/  FSETP.NEU.AND P4, PT, R26.reuse, R9.reuse, PT ;  /* 0x000000091a00720b */ /* 0x0c0fe40003f8d000 */
[----:B------:R-:W-:Y:S02]  /*05a0*/  FSETP.GEU.AND P2, PT, R26, R9, PT ;  /* 0x000000091a00720b */ /* 0x000fe40003f4e000 */
[----:B------:R-:W3:Y:S09]  /*05b0*/  LDG.E R26, desc[UR12][R14.64+-0x40] ;  /* 0xffffc00c0e1a7981 */ /* 0x000ef2000c1e1900 */
[----:B------:R-:W4:Y:S04]  /*05c0*/  @!P4 LDG.E R25, desc[UR12][R16.64+-0x80] ;  /* 0xffff800c1019c981 */ /* 0x000f28000c1e1900 */
[----:B------:R-:W4:Y:S01]  /*05d0*/  @!P4 LDG.E R28, desc[UR12][R12.64] ;  /* 0x0000000c0c1cc981 */ /* 0x000f22000c1e1900 */
[----:B--2---:R-:W-:-:S03]  /*05e0*/  @P1 FSETP.GT.AND P0, PT, R18, R19, PT ;  /* 0x000000131200120b */ /* 0x004fc60003f04000 */
[----:B------:R-:W2:Y:S04]  /*05f0*/  @!P2 LDG.E R18, desc[UR12][R16.64+-0x80] ;  /* 0xffff800c1012a981 */ /* 0x000ea8000c1e1900 */
[----:B------:R-:W2:Y:S01]  /*0600*/  @!P2 LDG.E R19, desc[UR12][R12.64] ;  /* 0x0000000c0c13a981 */ /* 0x000ea2000c1e1900 */
[----:B----4-:R-:W-:Y:S01]  /*0610*/  @!P4 FSETP.NEU.AND P5, PT, R25, R28, PT ;  /* 0x0000001c1900c20b */ /* 0x010fe20003fad000 */
[----:B------:R-:W-:Y:S01]  /*0620*/  IMAD.MOV.U32 R25, RZ, RZ, RZ ;  /* 0x000000ffff197224 */ /* 0x000fe200078e00ff */
[----:B------:R-:W-:Y:S02]  /*0630*/  @P1 SEL R25, RZ, 0x1, !P0 ;  /* 0x00000001ff191807 */ /* 0x000fe40004000000 */
[----:B---3--:R-:W-:Y:S01]  /*0640*/  FSETP.GT.AND P0, PT, R26, R9, PT ;  /* 0x000000091a00720b */ /* 0x008fe20003f04000 */
[----:B------:R-:W-:Y:S01]  /*0650*/  IMAD.MOV.U32 R28, RZ, RZ, RZ ;  /* 0x000000ffff1c7224 */ /* 0x000fe200078e00ff */
[----:B------:R-:W-:Y:S01]  /*0660*/  UMOV UR4, URZ ;  /* 0x000000ff00047c82 */ /* 0x000fe20008000000 */
[----:B--2---:R-:W-:-:S02]  /*0670*/  @!P2 FSETP.GEU.AND P3, PT, R18, R19, PT ;  /* 0x000000131200a20b */ /* 0x004fc40003f6e000 */
[----:B------:R-:W-:Y:S02]  /*0680*/  CS2R R18, SRZ ;  /* 0x0000000000127805 */ /* 0x000fe4000001ff00 */
[----:B------:R-:W-:Y:S02]  /*0690*/  @!P4 SEL R18, RZ, 0x1, P5 ;  /* 0x00000001ff12c807 */ /* 0x000fe40002800000 */
[----:B------:R-:W-:-:S04]  /*06a0*/  @!P2 SEL R19, RZ, 0x1, P3 ;  /* 0x00000001ff13a807 */ /* 0x000fc80001800000 */
[----:B------:R-:W-:Y:S01]  /*06b0*/  IADD3 R18, P1, P2, R18, R19, R25 ;  /* 0x0000001312127210 */ /* 0x000fe20007a3e019 */
[----:B------:R-:W-:Y:S01]  /*06c0*/  IMAD.MOV.U32 R19, RZ, RZ, RZ ;  /* 0x000000ffff137224 */ /* 0x000fe200078e00ff */
[----:B------:R-:W2:Y:S04]  /*06d0*/  @P0 LDG.E R25, desc[UR12][R16.64+-0x40] ;  /* 0xffffc00c10190981 */ /* 0x000ea8000c1e1900 */
[----:B------:R-:W-:Y:S02]  /*06e0*/  IADD3.X R19, PT, PT, R19, UR4, R28, P1, P2 ;  /* 0x0000000413137c10 */ /* 0x000fe40008fe441c */
[----:B------:R-:W2:Y:S01]  /*06f0*/  @P0 LDG.E R28, desc[UR12][R12.64] ;  /* 0x0000000c0c1c0981 */ /* 0x000ea2000c1e1900 */
[CC--:B------:R-:W-:Y:S02]  /*0700*/  FSETP.GEU.AND P2, PT, R26.reuse, R9.reuse, PT ;  /* 0x000000091a00720b */ /* 0x0c0fe40003f4e000 */
[----:B------:R-:W-:-:S02]  /*0710*/  FSETP.NEU.AND P4, PT, R26, R9, PT ;  /* 0x000000091a00720b */ /* 0x000fc40003f8d000 */
[----:B------:R-:W3:Y:S11]  /*0720*/  LDG.E R26, desc[UR12][R14.64] ;  /* 0x0000000c0e1a7981 */ /* 0x000ef6000c1e1900 */
[----:B------:R-:W4:Y:S04]  /*0730*/  @!P4 LDG.E R27, desc[UR12][R16.64+-0x40] ;  /* 0xffffc00c101bc981 */ /* 0x000f28000c1e1900 */
[----:B------:R-:W4:Y:S01]  /*0740*/  @!P4 LDG.E R29, desc[UR12][R12.64] ;  /* 0x0000000c0c1dc981 */ /* 0x000f22000c1e1900 */
[----:B--2---:R-:W-:-:S03]  /*0750*/  @P0 FSETP.GT.AND P1, PT, R25, R28, PT ;  /* 0x0000001c1900020b */ /* 0x004fc60003f24000 */
[----:B------:R-:W2:Y:S04]  /*0760*/  @!P2 LDG.E R25, desc[UR12][R16.64+-0x40] ;  /* 0xffffc00c1019a981 */ /* 0x000ea8000c1e1900 */
[----:B------:R-:W2:Y:S01]  /*0770*/  @!P2 LDG.E R28, desc[UR12][R12.64] ;  /* 0x0000000c0c1ca981 */ /* 0x000ea2000c1e1900 */
[----:B------:R-:W0:Y:S01]  /*0780*/  I2F.U64 R19, R18 ;  /* 0x0000001200137312 */ /* 0x000e220000301000 */
[----:B----4-:R-:W-:Y:S02]  /*0790*/  @!P4 FSETP.NEU.AND P5, PT, R27, R29, PT ;  /* 0x0000001d1b00c20b */ /* 0x010fe40003fad000 */
[----:B--2---:R-:W-:Y:S01]  /*07a0*/  @!P2 FSETP.GEU.AND P3, PT, R25, R28, PT ;  /* 0x0000001c1900a20b */ /* 0x004fe20003f6e000 */
[----:B0-----:R-:W-:Y:S01]  /*07b0*/  FADD R25, R19, R24 ;  /* 0x0000001813197221 */ /* 0x001fe20000000000 */
[----:B------:R-:W-:Y:S01]  /*07c0*/  IMAD.MOV.U32 R24, RZ, RZ, RZ ;  /* 0x000000ffff187224 */ /* 0x000fe200078e00ff */
[----:B------:R-:W-:-:S02]  /*07d0*/  @P0 SEL R24, RZ, 0x1, !P1 ;  /* 0x00000001ff180807 */ /* 0x000fc40004800000 */
[----:B------:R-:W-:Y:S02]  /*07e0*/  CS2R R18, SRZ ;  /* 0x0000000000127805 */ /* 0x000fe4000001ff00 */
[----:B---3--:R-:W-:Y:S02]  /*07f0*/  FSETP.GT.AND P0, PT, R26, R9, PT ;  /* 0x000000091a00720b */ /* 0x008fe40003f04000 */
[----:B------:R-:W-:Y:S02]  /*0800*/  @!P2 SEL R19, RZ, 0x1, P3 ;  /* 0x00000001ff13a807 */ /* 0x000fe40001800000 */
[----:B------:R-:W-:-:S04]  /*0810*/  @!P4 SEL R18, RZ, 0x1, P5 ;  /* 0x00000001ff12c807 */ /* 0x000fc80002800000 */
[----:B------:R-:W-:Y:S01]  /*0820*/  IADD3 R18, P1, P2, R18, R19, R24 ;  /* 0x0000001312127210 */ /* 0x000fe20007a3e018 */
[----:B------:R-:W-:Y:S02]  /*0830*/  IMAD.MOV.U32 R24, RZ, RZ, RZ ;  /* 0x000000ffff187224 */ /* 0x000fe400078e00ff */
[----:B------:R-:W-:Y:S02]  /*0840*/  IMAD.MOV.U32 R19, RZ, RZ, RZ ;  /* 0x000000ffff137224 */ /* 0x000fe400078e00ff */
[----:B------:R-:W2:Y:S03]  /*0850*/  @P0 LDG.E R27, desc[UR12][R12.64] ;  /* 0x0000000c0c1b0981 */ /* 0x000ea6000c1e1900 */
[----:B------:R-:W-:Y:S02]  /*0860*/  IADD3.X R19, PT, PT, R19, UR4, R24, P1, P2 ;  /* 0x0000000413137c10 */ /* 0x000fe40008fe4418 */
[----:B------:R-:W2:Y:S01]  /*0870*/  @P0 LDG.E R24, desc[UR12][R16.64] ;  /* 0x0000000c10180981 */ /* 0x000ea2000c1e1900 */
[----:B------:R-:W-:-:S02]  /*0880*/  FSETP.GEU.AND P2, PT, R26, R9, PT ;  /* 0x000000091a00720b */ /* 0x000fc40003f4e000 */
[----:B------:R-:W-:-:S11]  /*0890*/  FSETP.NEU.AND P4, PT, R26, R9, PT ;  /* 0x000000091a00720b */ /* 0x000fd60003f8d000 */
[----:B------:R-:W3:Y:S04]  /*08a0*/  @!P2 LDG.E R26, desc[UR12][R16.64] ;  /* 0x0000000c101aa981 */ /* 0x000ee8000c1e1900 */
[----:B------:R-:W4:Y:S04]  /*08b0*/  @!P4 LDG.E R28, desc[UR12][R16.64] ;  /* 0x0000000c101cc981 */ /* 0x000f28000c1e1900 */
[----:B------:R-:W4:Y:S01]  /*08c0*/  @!P4 LDG.E R29, desc[UR12][R12.64] ;  /* 0x0000000c0c1dc981 */ /* 0x000f22000c1e1900 */
[----:B--2---:R-:W-:-:S03]  /*08d0*/  @P0 FSETP.GT.AND P1, PT, R24, R27, PT ;  /* 0x0000001b1800020b */ /* 0x004fc60003f24000 */
[----:B------:R-:W3:Y:S04]  /*08e0*/  @!P2 LDG.E R27, desc[UR12][R12.64] ;  /* 0x0000000c0c1ba981 */ /* 0x000ee8000c1e1900 */
[----:B------:R-:W2:Y:S01]  /*08f0*/  LDG.E R24, desc[UR12][R14.64+0x40] ;  /* 0x0000400c0e187981 */ /* 0x000ea2000c1e1900 */
[----:B------:R-:W0:Y:S01]  /*0900*/  I2F.U64 R18, R18 ;  /* 0x0000001200127312 */ /* 0x000e220000301000 */
[----:B----4-:R-:W-:Y:S01]  /*0910*/  @!P4 FSETP.NEU.AND P5, PT, R28, R29, PT ;  /* 0x0000001d1c00c20b */ /* 0x010fe20003fad000 */
[----:B0-----:R-:W-:Y:S01]  /*0920*/  FADD R25, R25, R18 ;  /* 0x0000001219197221 */ /* 0x001fe20000000000 */
[----:B------:R-:W-:Y:S02]  /*0930*/  CS2R R18, SRZ ;  /* 0x0000000000127805 */ /* 0x000fe4000001ff00 */
[----:B------:R-:W-:-:S02]  /*0940*/  @!P4 SEL R18, RZ, 0x1, P5 ;  /* 0x00000001ff12c807 */ /* 0x000fc40002800000 */
[----:B---3--:R-:W-:Y:S01]  /*0950*/  @!P2 FSETP.GEU.AND P3, PT, R26, R27, PT ;  /* 0x0000001b1a00a20b */ /* 0x008fe20003f6e000 */
[----:B------:R-:W-:Y:S01]  /*0960*/  IMAD.MOV.U32 R26, RZ, RZ, RZ ;  /* 0x000000ffff1a7224 */ /* 0x000fe200078e00ff */
[----:B------:R-:W-:Y:S02]  /*0970*/  @P0 SEL R26, RZ, 0x1, !P1 ;  /* 0x00000001ff1a0807 */ /* 0x000fe40004800000 */
[----:B--2---:R-:W-:Y:S02]  /*0980*/  FSETP.GT.AND P0, PT, R24, R9, PT ;  /* 0x000000091800720b */ /* 0x004fe40003f04000 */
[----:B------:R-:W-:-:S04]  /*0990*/  @!P2 SEL R19, RZ, 0x1, P3 ;  /* 0x00000001ff13a807 */ /* 0x000fc80001800000 */
[----:B------:R-:W-:Y:S01]  /*09a0*/  IADD3 R18, P1, P2, R18, R19, R26 ;  /* 0x0000001312127210 */ /* 0x000fe20007a3e01a */
[----:B------:R-:W-:Y:S02]  /*09b0*/  IMAD.MOV.U32 R26, RZ, RZ, RZ ;  /* 0x000000ffff1a7224 */ /* 0x000fe400078e00ff */
[----:B------:R-:W-:-:S04]  /*09c0*/  IMAD.MOV.U32 R19, RZ, RZ, RZ ;  /* 0x000000ffff137224 */ /* 0x000fc800078e00ff */
[----:B------:R-:W2:Y:S01]  /*09d0*/  @P0 LDG.E R27, desc[UR12][R12.64] ;  /* 0x0000000c0c1b0981 */ /* 0x000ea2000c1e1900 */
[----:B------:R-:W-:-:S03]  /*09e0*/  IADD3.X R19, PT, PT, R19, UR4, R26, P1, P2 ;  /* 0x0000000413137c10 */ /* 0x000fc60008fe441a */
[----:B------:R-:W2:Y:S01]  /*09f0*/  @P0 LDG.E R26, desc[UR12][R16.64+0x40] ;  /* 0x0000400c101a0981 */ /* 0x000ea2000c1e1900 */
[CC--:B------:R-:W-:Y:S02]  /*0a00*/  FSETP.GEU.AND P2, PT, R24.reuse, R9.reuse, PT ;  /* 0x000000091800720b */ /* 0x0c0fe40003f4e000 */
[----:B------:R-:W-:-:S11]  /*0a10*/  FSETP.NEU.AND P4, PT, R24, R9, PT ;  /* 0x000000091800720b */ /* 0x000fd60003f8d000 */
[----:B------:R-:W3:Y:S04]  /*0a20*/  @!P2 LDG.E R24, desc[UR12][R16.64+0x40] ;  /* 0x0000400c1018a981 */ /* 0x000ee8000c1e1900 */
[----:B------:R-:W4:Y:S01]  /*0a30*/  @!P4 LDG.E R29, desc[UR12][R12.64] ;  /* 0x0000000c0c1dc981 */ /* 0x000f22000c1e1900 */
[----:B--2---:R-:W-:-:S03]  /*0a40*/  @P0 FSETP.GT.AND P1, PT, R26, R27, PT ;  /* 0x0000001b1a00020b */ /* 0x004fc60003f24000 */
[----:B------:R-:W3:Y:S04]  /*0a50*/  @!P2 LDG.E R27, desc[UR12][R12.64] ;  /* 0x0000000c0c1ba981 */ /* 0x000ee8000c1e1900 */
[----:B------:R-:W4:Y:S01]  /*0a60*/  @!P4 LDG.E R26, desc[UR12][R16.64+0x40] ;  /* 0x0000400c101ac981 */ /* 0x000f22000c1e1900 */
[----:B------:R-:W0:Y:S01]  /*0a70*/  I2F.U64 R18, R18 ;  /* 0x0000001200127312 */ /* 0x000e220000301000 */
[----:B---3--:R-:W-:Y:S01]  /*0a80*/  @!P2 FSETP.GEU.AND P3, PT, R24, R27, PT ;  /* 0x0000001b1800a20b */ /* 0x008fe20003f6e000 */
[----:B0-----:R-:W-:Y:S01]  /*0a90*/  FADD R24, R25, R18 ;  /* 0x0000001219187221 */ /* 0x001fe20000000000 */
[----:B------:R-:W-:Y:S02]  /*0aa0*/  CS2R R18, SRZ ;  /* 0x0000000000127805 */ /* 0x000fe4000001ff00 */
[----:B----4-:R-:W-:Y:S01]  /*0ab0*/  @!P4 FSETP.NEU.AND P5, PT, R26, R29, PT ;  /* 0x0000001d1a00c20b */ /* 0x010fe20003fad000 */
[----:B------:R-:W-:Y:S01]  /*0ac0*/  IMAD.MOV.U32 R25, RZ, RZ, RZ ;  /* 0x000000ffff197224 */ /* 0x000fe200078e00ff */
[----:B------:R-:W-:-:S02]  /*0ad0*/  @P0 SEL R25, RZ, 0x1, !P1 ;  /* 0x00000001ff190807 */ /* 0x000fc40004800000 */
[----:B------:R-:W-:Y:S02]  /*0ae0*/  @!P2 SEL R19, RZ, 0x1, P3 ;  /* 0x00000001ff13a807 */ /* 0x000fe40001800000 */
[----:B------:R-:W-:Y:S01]  /*0af0*/  @!P4 SEL R18, RZ, 0x1, P5 ;  /* 0x00000001ff12c807 */ /* 0x000fe20002800000 */
[----:B------:R-:W-:-:S03]  /*0b00*/  IMAD.MOV.U32 R26, RZ, RZ, RZ ;  /* 0x000000ffff1a7224 */ /* 0x000fc600078e00ff */
[----:B------:R-:W-:Y:S01]  /*0b10*/  IADD3 R18, P0, P1, R18, R19, R25 ;  /* 0x0000001312127210 */ /* 0x000fe2000791e019 */
[----:B------:R-:W-:-:S05]  /*0b20*/  IMAD.MOV.U32 R19, RZ, RZ, RZ ;  /* 0x000000ffff137224 */ /* 0x000fca00078e00ff */
[----:B------:R-:W-:Y:S02]  /*0b30*/  IADD3.X R19, PT, PT, R19, UR4, R26, P0, P1 ;  /* 0x0000000413137c10 */ /* 0x000fe400087e241a */
[----:B------:R-:W-:-:S04]  /*0b40*/  IADD3 R22, P0, PT, R22, -0x4, RZ ;  /* 0xfffffffc16167810 */ /* 0x000fc80007f1e0ff */
[----:B------:R-:W-:Y:S02]  /*0b50*/  IADD3.X R23, PT, PT, R23, -0x1, RZ, P0, !PT ;  /* 0xffffffff17177810 */ /* 0x000fe400007fe4ff */
[----:B------:R-:W-:Y:S01]  /*0b60*/  ISETP.NE.U32.AND P0, PT, R22, RZ, PT ;  /* 0x000000ff1600720c */ /* 0x000fe20003f05070 */
[----:B------:R-:W0:Y:S03]  /*0b70*/  I2F.U64 R19, R18 ;  /* 0x0000001200137312 */ /* 0x000e260000301000 */
[----:B------:R-:W-:Y:S02]  /*0b80*/  ISETP.NE.AND.EX P0, PT, R23, RZ, PT, P0 ;  /* 0x000000ff1700720c */ /* 0x000fe40003f05300 */
[----:B------:R-:W-:Y:S02]  /*0b90*/  IADD3 R20, P1, PT, R20, 0x40, RZ ;  /* 0x0000004014147810 */ /* 0x000fe40007f3e0ff */
[----:B------:R-:W-:-:S02]  /*0ba0*/  IADD3 R16, P2, PT, R16, 0x100, RZ ;  /* 0x0000010010107810 */ /* 0x000fc40007f5e0ff */
[----:B------:R-:W-:Y:S01]  /*0bb0*/  IADD3 R14, P3, PT, R14, 0x100, RZ ;  /* 0x000001000e0e7810 */ /* 0x000fe20007f7e0ff */
[----:B------:R-:W-:Y:S02]  /*0bc0*/  IMAD.X R21, RZ, RZ, R21, P1 ;  /* 0x000000ffff157224 */ /* 0x000fe400008e0615 */
[----:B------:R-:W-:Y:S02]  /*0bd0*/  IMAD.X R17, RZ, RZ, R17, P2 ;  /* 0x000000ffff117224 */ /* 0x000fe400010e0611 */
[----:B------:R-:W-:Y:S02]  /*0be0*/  IMAD.X R15, RZ, RZ, R15, P3 ;  /* 0x000000ffff0f7224 */ /* 0x000fe400018e060f */
[----:B0-----:R-:W-:Y:S01]  /*0bf0*/  FADD R24, R24, R19 ;  /* 0x0000001318187221 */ /* 0x001fe20000000000 */
[----:B------:R-:W-:Y:S06]  /*0c00*/  @P0 BRA `(.L_x_6) ;  /* 0xfffffff800500947 */ /* 0x000fec000383ffff */
.L_x_5:
[----:B------:R-:W-:Y:S05]  /*0c10*/  BSYNC.RECONVERGENT B2 ;  /* 0x0000000000027941 */ /* 0x000fea0003800200 */
.L_x_4:
[----:B------:R-:W0:Y:S01]  /*0c20*/  LDCU.64 UR4, c[0x0][0x3a0] ;  /* 0x00007400ff0477ac */ /* 0x000e220008000a00 */
[----:B------:R-:W-:-:S04]  /*0c30*/  LEA R14, P0, R2, R10, 0x4 ;  /* 0x0000000a020e7211 */ /* 0x000fc800078020ff */
[----:B------:R-:W-:Y:S02]  /*0c40*/  IADD3 R16, P1, PT, R14, 0x11, RZ ;  /* 0x000000110e107810 */ /* 0x000fe40007f3e0ff */
[----:B------:R-:W-:-:S05]  /*0c50*/  LEA.HI.X R15, R2, R11, R5, 0x4, P0 ;  /* 0x0000000b020f7211 */ /* 0x000fca00000f2405 */
[----:B------:R-:W-:Y:S01]  /*0c60*/  IMAD.X R17, RZ, RZ, R15, P1 ;  /* 0x000000ffff117224 */ /* 0x000fe200008e060f */
[----:B0-----:R-:W-:-:S04]  /*0c70*/  ISETP.GT.U32.AND P0, PT, R16, UR4, PT ;  /* 0x0000000410007c0c */ /* 0x001fc8000bf04070 */
[----:B------:R-:W-:-:S04]  /*0c80*/  ISETP.GT.U32.AND.EX P0, PT, R17, UR5, PT, P0 ;  /* 0x0000000511007c0c */ /* 0x000fc8000bf04100 */
[----:B------:R-:W-:Y:S02]  /*0c90*/  SEL R19, R16, UR4, P0 ;  /* 0x0000000410137c07 */ /* 0x000fe40008000000 */
[----:B------:R-:W-:Y:S02]  /*0ca0*/  SEL R16, R17, UR5, P0 ;  /* 0x0000000511107c07 */ /* 0x000fe40008000000 */
[----:B------:R-:W-:-:S04]  /*0cb0*/  IADD3 RZ, P1, P0, R19, -0x2, -R14 ;  /* 0xfffffffe13ff7810 */ /* 0x000fc8000783e80e */
[----:B------:R-:W-:-:S04]  /*0cc0*/  IADD3.X R15, PT, PT, R16, -0x1, ~R15, P1, P0 ;  /* 0xffffffff100f7810 */ /* 0x000fc80000fe0c0f */
[----:B------:R-:W-:-:S05]  /*0cd0*/  SHF.R.U64 R14, R8, 0x4, R15 ;  /* 0x00000004080e7819 */ /* 0x000fca000000120f */
[----:B------:R-:W-:-:S05]  /*0ce0*/  VIADD R14, R14, 0x1 ;  /* 0x000000010e0e7836 */ /* 0x000fca0000000000 */
[----:B------:R-:W-:-:S13]  /*0cf0*/  LOP3.LUT P0, RZ, R14, 0x3, RZ, 0xc0, !PT ;  /* 0x000000030eff7812 */ /* 0x000fda000780c0ff */
[----:B------:R-:W-:Y:S05]  /*0d00*/  @!P0 BRA `(.L_x_3) ;  /* 0x00000004009c8947 */ /* 0x000fea0003800000 */
[C---:B------:R-:W-:Y:S01]  /*0d10*/  LOP3.LUT P1, RZ, R8.reuse, 0x30, RZ, 0xc0, !PT ;  /* 0x0000003008ff7812 */ /* 0x040fe2000782c0ff */
[----:B------:R-:W-:Y:S01]  /*0d20*/  BSSY.RECONVERGENT B2, `(.L_x_7) ;  /* 0x0000041000027945 */ /* 0x000fe20003800200 */
[----:B------:R-:W-:-:S11]  /*0d30*/  LOP3.LUT P0, RZ, R8, 0x10, RZ, 0xc0, !PT ;  /* 0x0000001008ff7812 */ /* 0x000fd6000780c0ff */
[----:B------:R-:W-:Y:S05]  /*0d40*/  @!P1 BRA `(.L_x_8) ;  /* 0x0000000000f89947 */ /* 0x000fea0003800000 */
[----:B------:R-:W0:Y:S01]  /*0d50*/  LDC.64 R14, c[0x0][0x3a0] ;  /* 0x0000e800ff0e7b82 */ /* 0x000e220000000a00 */
[----:B------:R-:W1:Y:S01]  /*0d60*/  LDCU.64 UR4, c[0x0][0x380] ;  /* 0x00007000ff0477ac */ /* 0x000e620008000a00 */
[----:B0-----:R-:W-:-:S04]  /*0d70*/  IMAD.WIDE.U32 R18, R14, UR6, R20 ;  /* 0x000000060e127c25 */ /* 0x001fc8000f8e0014 */
[----:B------:R-:W-:Y:S01]  /*0d80*/  IMAD R17, R15, UR6, R19 ;  /* 0x000000060f117c24 */ /* 0x000fe2000f8e0213 */
[----:B-1----:R-:W-:-:S04]  /*0d90*/  LEA R16, P1, R18, UR4, 0x2 ;  /* 0x0000000412107c11 */ /* 0x002fc8000f8210ff */
[----:B------:R-:W-:Y:S01]  /*0da0*/  LEA.HI.X R17, R18, UR5, R17, 0x2, P1 ;  /* 0x0000000512117c11 */ /* 0x000fe200088f1411 */
[----:B------:R-:W0:Y:S04]  /*0db0*/  LDCU.64 UR4, c[0x0][0x390] ;  /* 0x00007200ff0477ac */ /* 0x000e280008000a00 */
[----:B------:R-:W2:Y:S01]  /*0dc0*/  LDG.E R8, desc[UR12][R16.64] ;  /* 0x0000000c10087981 */ /* 0x000ea2000c1e1900 */
[----:B------:R-:W-:-:S03]  /*0dd0*/  IMAD.WIDE.U32 R18, R14, UR14, R20 ;  /* 0x0000000e0e127c25 */ /* 0x000fc6000f8e0014 */
[----:B------:R-:W3:Y:S01]  /*0de0*/  LDG.E R22, desc[UR12][R16.64+0x40] ;  /* 0x0000400c10167981 */ /* 0x000ee2000c1e1900 */
[----:B------:R-:W-:Y:S01]  /*0df0*/  IMAD R15, R15, UR14, R19 ;  /* 0x0000000e0f0f7c24 */ /* 0x000fe2000f8e0213 */
[----:B0-----:R-:W-:-:S04]  /*0e00*/  LEA R14, P1, R18, UR4, 0x2 ;  /* 0x00000004120e7c11 */ /* 0x001fc8000f8210ff */
[----:B------:R-:W-:Y:S02]  /*0e10*/  LEA.HI.X R15, R18, UR5, R15, 0x2, P1 ;  /* 0x00000005120f7c11 */ /* 0x000fe400088f140f */
[----:B--2--5:R-:W-:-:S13]  /*0e20*/  FSETP.GT.AND P2, PT, R8, R9, PT ;  /* 0x000000090800720b */ /* 0x024fda0003f44000 */
[----:B------:R-:W2:Y:S04]  /*0e30*/  @P2 LDG.E R18, desc[UR12][R14.64] ;  /* 0x0000000c0e122981 */ /* 0x000ea8000c1e1900 */
[----:B------:R-:W2:Y:S01]  /*0e40*/  @P2 LDG.E R19, desc[UR12][R12.64] ;  /* 0x0000000c0c132981 */ /* 0x000ea2000c1e1900 */
[CC--:B------:R-:W-:Y:S02]  /*0e50*/  FSETP.GEU.AND P4, PT, R8.reuse, R9.reuse, PT ;  /* 0x000000090800720b */ /* 0x0c0fe40003f8e000 */
[-C--:B------:R-:W-:Y:S02]  /*0e60*/  FSETP.NEU.AND P5, PT, R8, R9.reuse, PT ;  /* 0x000000090800720b */ /* 0x080fe40003fad000 */
[CC--:B---3--:R-:W-:Y:S02]  /*0e70*/  FSETP.GT.AND P3, PT, R22.reuse, R9.reuse, PT ;  /* 0x000000091600720b */ /* 0x0c8fe40003f64000 */
[----:B------:R-:W-:-:S07]  /*0e80*/  FSETP.GEU.AND P1, PT, R22, R9, PT ;  /* 0x000000091600720b */ /* 0x000fce0003f2e000 */
[----:B------:R-:W3:Y:S04]  /*0e90*/  @!P4 LDG.E R25, desc[UR12][R14.64] ;  /* 0x0000000c0e19c981 */ /* 0x000ee8000c1e1900 */
[----:B------:R-:W3:Y:S04]  /*0ea0*/  @!P4 LDG.E R26, desc[UR12][R12.64] ;  /* 0x0000000c0c1ac981 */ /* 0x000ee8000c1e1900 */
[----:B------:R-:W4:Y:S04]  /*0eb0*/  @!P5 LDG.E R27, desc[UR12][R14.64] ;  /* 0x0000000c0e1bd981 */ /* 0x000f28000c1e1900 */
[----:B------:R-:W4:Y:S04]  /*0ec0*/  @!P5 LDG.E R28, desc[UR12][R12.64] ;  /* 0x0000000c0c1cd981 */ /* 0x000f28000c1e1900 */
[----:B------:R-:W4:Y:S04]  /*0ed0*/  @P3 LDG.E R16, desc[UR12][R14.64+0x40] ;  /* 0x0000400c0e103981 */ /* 0x000f28000c1e1900 */
[----:B------:R-:W4:Y:S04]  /*0ee0*/  @P3 LDG.E R23, desc[UR12][R12.64] ;  /* 0x0000000c0c173981 */ /* 0x000f28000c1e1900 */
[----:B------:R-:W4:Y:S01]  /*0ef0*/  @!P1 LDG.E R8, desc[UR12][R14.64+0x40] ;  /* 0x0000400c0e089981 */ /* 0x000f22000c1e1900 */
[----:B--2---:R-:W-:Y:S01]  /*0f00*/  @P2 FSETP.GT.AND P6, PT, R18, R19, PT ;  /* 0x000000131200220b */ /* 0x004fe20003fc4000 */
[----:B------:R-:W-:-:S02]  /*0f10*/  IMAD.MOV.U32 R18, RZ, RZ, RZ ;  /* 0x000000ffff127224 */ /* 0x000fc400078e00ff */
[----:B------:R-:W2:Y:S01]  /*0f20*/  @!P1 LDG.E R19, desc[UR12][R12.64] ;  /* 0x0000000c0c139981 */ /* 0x000ea2000c1e1900 */
[----:B------:R-:W-:Y:S02]  /*0f30*/  @P2 SEL R18, RZ, 0x1, !P6 ;  /* 0x00000001ff122807 */ /* 0x000fe40007000000 */
[----:B------:R-:W-:-:S13]  /*0f40*/  FSETP.NEU.AND P2, PT, R22, R9, PT ;  /* 0x000000091600720b */ /* 0x000fda0003f4d000 */
[----:B------:R0:W2:Y:S04]  /*0f50*/  @!P2 LDG.E R17, desc[UR12][R14.64+0x40] ;  /* 0x0000400c0e11a981 */ /* 0x0000a8000c1e1900 */
[----:B------:R-:W2:Y:S01]  /*0f60*/  @!P2 LDG.E R22, desc[UR12][R12.64] ;  /* 0x0000000c0c16a981 */ /* 0x000ea2000c1e1900 */
[----:B---3--:R-:W-:Y:S01]  /*0f70*/  @!P4 FSETP.GEU.AND P6, PT, R25, R26, PT ;  /* 0x0000001a1900c20b */ /* 0x008fe20003fce000 */
[----:B------:R-:W-:-:S03]  /*0f80*/  IMAD.MOV.U32 R26, RZ, RZ, RZ ;  /* 0x000000ffff1a7224 */ /* 0x000fc600078e00ff */
[----:B------:R-:W-:Y:S02]  /*0f90*/  @!P4 SEL R26, RZ, 0x1, P6 ;  /* 0x00000001ff1ac807 */ /* 0x000fe40003000000 */
[----:B----4-:R-:W-:Y:S01]  /*0fa0*/  @!P5 FSETP.NEU.AND P6, PT, R27, R28, PT ;  /* 0x0000001c1b00d20b */ /* 0x010fe20003fcd000 */
[----:B------:R-:W-:Y:S01]  /*0fb0*/  IMAD.MOV.U32 R25, RZ, RZ, RZ ;  /* 0x000000ffff197224 */ /* 0x000fe200078e00ff */
[----:B------:R-:W-:Y:S01]  /*0fc0*/  @P3 FSETP.GT.AND P4, PT, R16, R23, PT ;  /* 0x000000171000320b */ /* 0x000fe20003f84000 */
[----:B------:R-:W-:Y:S01]  /*0fd0*/  IMAD.MOV.U32 R23, RZ, RZ, RZ ;  /* 0x000000ffff177224 */ /* 0x000fe200078e00ff */
[----:B------:R-:W-:Y:S02]  /*0fe0*/  @!P5 SEL R25, RZ, 0x1, P6 ;  /* 0x00000001ff19d807 */ /* 0x000fe40003000000 */
[----:B------:R-:W-:Y:S02]  /*0ff0*/  @P3 SEL R23, RZ, 0x1, !P4 ;  /* 0x00000001ff173807 */ /* 0x000fe40006000000 */
[----:B0-----:R-:W-:-:S02]  /*1000*/  CS2R R14, SRZ ;  /* 0x00000000000e7805 */ /* 0x001fc4000001ff00 */
[----:B------:R-:W-:Y:S01]  /*1010*/  IADD3 R16, P5, P6, R25, R26, R18 ;  /* 0x0000001a19107210 */ /* 0x000fe20007ebe012 */
[----:B------:R-:W-:Y:S01]  /*1020*/  UMOV UR4, URZ ;  /* 0x000000ff00047c82 */ /* 0x000fe20008000000 */
[----:B--2---:R-:W-:Y:S01]  /*1030*/  @!P1 FSETP.GEU.AND P3, PT, R8, R19, PT ;  /* 0x000000130800920b */ /* 0x004fe20003f6e000 */
[----:B------:R-:W-:-:S03]  /*1040*/  IMAD.MOV.U32 R8, RZ, RZ, RZ ;  /* 0x000000ffff087224 */ /* 0x000fc600078e00ff */
[----:B------:R-:W-:Y:S01]  /*1050*/  @!P1 SEL R15, RZ, 0x1, P3 ;  /* 0x00000001ff0f9807 */ /* 0x000fe20001800000 */
[----:B------:R-:W-:Y:S01]  /*1060*/  IMAD.MOV.U32 R19, RZ, RZ, RZ ;  /* 0x000000ffff137224 */ /* 0x000fe200078e00ff */
[----:B------:R-:W-:Y:S01]  /*1070*/  @!P2 FSETP.NEU.AND P4, PT, R17, R22, PT ;  /* 0x000000161100a20b */ /* 0x000fe20003f8d000 */
[----:B------:R-:W-:-:S03]  /*1080*/  IMAD.MOV.U32 R17, RZ, RZ, RZ ;  /* 0x000000ffff117224 */ /* 0x000fc600078e00ff */
[----:B------:R-:W-:Y:S02]  /*1090*/  @!P2 SEL R14, RZ, 0x1, P4 ;  /* 0x00000001ff0ea807 */ /* 0x000fe40002000000 */
[----:B------:R-:W-:Y:S02]  /*10a0*/  IADD3.X R17, PT, PT, R17, UR4, R8, P5, P6 ;  /* 0x0000000411117c10 */ /* 0x000fe4000afec408 */
[----:B------:R-:W-:-:S04]  /*10b0*/  IADD3 R14, P1, P2, R14, R15, R23 ;  /* 0x0000000f0e0e7210 */ /* 0x000fc80007a3e017 */
[----:B------:R-:W0:Y:S01]  /*10c0*/  I2F.U64 R17, R16 ;  /* 0x0000001000117312 */ /* 0x000e220000301000 */
[----:B------:R-:W-:-:S07]  /*10d0*/  IADD3.X R15, PT, PT, R8, UR4, R19, P1, P2 ;  /* 0x00000004080f7c10 */ /* 0x000fce0008fe4413 */
[----:B------:R-:W1:Y:S01]  /*10e0*/  I2F.U64 R14, R14 ;  /* 0x0000000e000e7312 */ /* 0x000e620000301000 */
[----:B------:R-:W-:Y:S01]  /*10f0*/  IADD3 R20, P1, PT, R20, 0x20, RZ ;  /* 0x0000002014147810 */ /* 0x000fe20007f3e0ff */
[----:B0-----:R-:W-:-:S04]  /*1100*/  FADD R19, R24, R17 ;  /* 0x0000001118137221 */ /* 0x001fc80000000000 */
[----:B------:R-:W-:Y:S02]  /*1110*/  IMAD.X R21, RZ, RZ, R21, P1 ;  /* 0x000000ffff157224 */ /* 0x000fe400008e0615 */
[----:B-1----:R-:W-:-:S07]  /*1120*/  FADD R24, R19, R14 ;  /* 0x0000000e13187221 */ /* 0x002fce0000000000 */
.L_x_8:
[----:B------:R-:W-:Y:S05]  /*1130*/  BSYNC.RECONVERGENT B2 ;  /* 0x0000000000027941 */ /* 0x000fea0003800200 */
.L_x_7:
[----:B------:R-:W-:Y:S05]  /*1140*/  @P0 BRA `(.L_x_3) ;  /* 0x00000000008c0947 */ /* 0x000fea0003800000 */
        /* <DEDUP_REMOVED lines=8> */
[----:B------:R-:W-:-:S04]  /*11d0*/  IMAD.WIDE.U32 R20, R14, UR14, R20 ;  /* 0x0000000e0e147c25 */ /* 0x000fc8000f8e0014 */
[----:B------:R-:W-:Y:S01]  /*11e0*/  IMAD R15, R15, UR14, R21 ;  /* 0x0000000e0f0f7c24 */ /* 0x000fe2000f8e0215 */
[----:B0-----:R-:W-:Y:S02]  /*11f0*/  LEA R8, P0, R20, UR4, 0x2 ;  /* 0x0000000414087c11 */ /* 0x001fe4000f8010ff */
[CC--:B--2--5:R-:W-:Y:S02]  /*1200*/  FSETP.GT.AND P1, PT, R16.reuse, R9.reuse, PT ;  /* 0x000000091000720b */ /* 0x0e4fe40003f24000 */
[CC--:B------:R-:W-:Y:S02]  /*1210*/  FSETP.GEU.AND P2, PT, R16.reuse, R9.reuse, PT ;  /* 0x000000091000720b */ /* 0x0c0fe40003f4e000 */
[----:B------:R-:W-:Y:S02]  /*1220*/  FSETP.NEU.AND P4, PT, R16, R9, PT ;  /* 0x000000091000720b */ /* 0x000fe40003f8d000 */
[----:B------:R-:W-:-:S07]  /*1230*/  LEA.HI.X R9, R20, UR5, R15, 0x2, P0 ;  /* 0x0000000514097c11 */ /* 0x000fce00080f140f */
[----:B------:R-:W2:Y:S04]  /*1240*/  @P1 LDG.E R14, desc[UR12][R8.64] ;  /* 0x0000000c080e1981 */ /* 0x000ea8000c1e1900 */
[----:B------:R-:W3:Y:S04]  /*1250*/  @!P2 LDG.E R18, desc[UR12][R8.64] ;  /* 0x0000000c0812a981 */ /* 0x000ee8000c1e1900 */
[----:B------:R0:W4:Y:S04]  /*1260*/  @!P4 LDG.E R16, desc[UR12][R8.64] ;  /* 0x0000000c0810c981 */ /* 0x000128000c1e1900 */
[----:B------:R-:W2:Y:S04]  /*1270*/  @P1 LDG.E R15, desc[UR12][R12.64] ;  /* 0x0000000c0c0f1981 */ /* 0x000ea8000c1e1900 */
[----:B------:R-:W3:Y:S04]  /*1280*/  @!P2 LDG.E R17, desc[UR12][R12.64] ;  /* 0x0000000c0c11a981 */ /* 0x000ee8000c1e1900 */
[----:B------:R-:W4:Y:S01]  /*1290*/  @!P4 LDG.E R19, desc[UR12][R12.64] ;  /* 0x0000000c0c13c981 */ /* 0x000f22000c1e1900 */
[----:B0-----:R-:W-:Y:S01]  /*12a0*/  IMAD.MOV.U32 R9, RZ, RZ, RZ ;  /* 0x000000ffff097224 */ /* 0x001fe200078e00ff */
[----:B------:R-:W-:Y:S01]  /*12b0*/  UMOV UR4, URZ ;  /* 0x000000ff00047c82 */ /* 0x000fe20008000000 */
[----:B--2---:R-:W-:-:S02]  /*12c0*/  @P1 FSETP.GT.AND P0, PT, R14, R15, PT ;  /* 0x0000000f0e00120b */ /* 0x004fc40003f04000 */
[----:B------:R-:W-:Y:S02]  /*12d0*/  CS2R R14, SRZ ;  /* 0x00000000000e7805 */ /* 0x000fe4000001ff00 */
[----:B---3--:R-:W-:Y:S02]  /*12e0*/  @!P2 FSETP.GEU.AND P3, PT, R18, R17, PT ;  /* 0x000000111200a20b */ /* 0x008fe40003f6e000 */
[----:B----4-:R-:W-:Y:S02]  /*12f0*/  @!P4 FSETP.NEU.AND P5, PT, R16, R19, PT ;  /* 0x000000131000c20b */ /* 0x010fe40003fad000 */
[----:B------:R-:W-:Y:S02]  /*1300*/  CS2R R16, SRZ ;  /* 0x0000000000107805 */ /* 0x000fe4000001ff00 */
[----:B------:R-:W-:Y:S02]  /*1310*/  @!P2 SEL R15, RZ, 0x1, P3 ;  /* 0x00000001ff0fa807 */ /* 0x000fe40001800000 */
[----:B------:R-:W-:-:S02]  /*1320*/  @P1 SEL R17, RZ, 0x1, !P0 ;  /* 0x00000001ff111807 */ /* 0x000fc40004000000 */
[----:B------:R-:W-:-:S04]  /*1330*/  @!P4 SEL R14, RZ, 0x1, P5 ;  /* 0x00000001ff0ec807 */ /* 0x000fc80002800000 */
[----:B------:R-:W-:-:S04]  /*1340*/  IADD3 R8, P0, P1, R14, R15, R17 ;  /* 0x0000000f0e087210 */ /* 0x000fc8000791e011 */
[----:B------:R-:W-:-:S06]  /*1350*/  IADD3.X R9, PT, PT, R9, UR4, R16, P0, P1 ;  /* 0x0000000409097c10 */ /* 0x000fcc00087e2410 */
[----:B------:R-:W0:Y:S02]  /*1360*/  I2F.U64 R9, R8 ;  /* 0x0000000800097312 */ /* 0x000e240000301000 */
[----:B0-----:R-:W-:-:S07]  /*1370*/  FADD R24, R24, R9 ;  /* 0x0000000918187221 */ /* 0x001fce0000000000 */
.L_x_3:
[----:B------:R-:W-:Y:S05]  /*1380*/  BSYNC.RECONVERGENT B0 ;  /* 0x0000000000007941 */ /* 0x000fea0003800200 */
.L_x_2:
[----:B------:R-:W0:Y:S01]  /*1390*/  LDCU.64 UR4, c[0x0][0x3a0] ;  /* 0x00007400ff0477ac */ /* 0x000e220008000a00 */
[----:B------:R-:W-:Y:S02]  /*13a0*/  IADD3 R4, P0, PT, R4, 0x10, RZ ;  /* 0x0000001004047810 */ /* 0x000fe40007f1e0ff */
[----:B------:R-:W-:-:S03]  /*13b0*/  IADD3 R2, P1, PT, R2, 0x1, RZ ;  /* 0x0000000102027810 */ /* 0x000fc60007f3e0ff */
[----:B------:R-:W-:Y:S02]  /*13c0*/  IMAD.X R7, RZ, RZ, R7, P0 ;  /* 0x000000ffff077224 */ /* 0x000fe400000e0607 */
[----:B------:R-:W-:Y:S01]  /*13d0*/  IMAD.X R5, RZ, RZ, R5, P1 ;  /* 0x000000ffff057224 */ /* 0x000fe200008e0605 */
[----:B0-----:R-:W-:-:S04]  /*13e0*/  ISETP.GE.U32.AND P0, PT, R4, UR4, PT ;  /* 0x0000000404007c0c */ /* 0x001fc8000bf06070 */
[----:B------:R-:W-:-:S13]  /*13f0*/  ISETP.GE.U32.AND.EX P0, PT, R7, UR5, PT, P0 ;  /* 0x0000000507007c0c */ /* 0x000fda000bf06100 */
[----:B------:R-:W-:Y:S05]  /*1400*/  @!P0 BRA `(.L_x_9) ;  /* 0xffffffec00648947 */ /* 0x000fea000383ffff */
.L_x_1:
[----:B------:R-:W-:Y:S05]  /*1410*/  BSYNC.RECONVERGENT B1 ;  /* 0x0000000000017941 */ /* 0x000fea0003800200 */
.L_x_0:
[----:B------:R-:W0:Y:S01]  /*1420*/  S2UR UR5, SR_CgaCtaId ;  /* 0x00000000000579c3 */ /* 0x000e220000008800 */
[----:B------:R-:W-:Y:S01]  /*1430*/  UMOV UR4, 0x400 ;  /* 0x0000040000047882 */ /* 0x000fe20000000000 */
[----:B------:R-:W-:Y:S01]  /*1440*/  IMAD R2, R3, 0x10, R0 ;  /* 0x0000001003027824 */ /* 0x000fe200078e0200 */
[C---:B------:R-:W-:Y:S02]  /*1450*/  ISETP.GT.U32.AND P0, PT, R0.reuse, 0x7, PT ;  /* 0x000000070000780c */ /* 0x040fe40003f04070 */
[----:B------:R-:W-:Y:S01]  /*1460*/  ISETP.GT.U32.AND P1, PT, R0, 0x3, PT ;  /* 0x000000030000780c */ /* 0x000fe20003f24070 */
[----:B0-----:R-:W-:-:S06]  /*1470*/  ULEA UR4, UR5, UR4, 0x18 ;  /* 0x0000000405047291 */ /* 0x001fcc000f8ec0ff */
[----:B------:R-:W-:-:S05]  /*1480*/  LEA R5, R2, UR4, 0x2 ;  /* 0x0000000402057c11 */ /* 0x000fca000f8e10ff */
[----:B------:R-:W-:Y:S01]  /*1490*/  STS [R5], R24 ;  /* 0x0000001805007388 */ /* 0x000fe20000000800 */
[----:B------:R-:W-:Y:S06]  /*14a0*/  BAR.SYNC.DEFER_BLOCKING 0x0 ;  /* 0x0000000000007b1d */ /* 0x000fec0000010000 */
[----:B------:R-:W-:Y:S04]  /*14b0*/  @!P0 LDS R2, [R5+0x20] ;  /* 0x0000200005028984 */ /* 0x000fe80000000800 */
[----:B------:R-:W0:Y:S02]  /*14c0*/  @!P0 LDS R7, [R5] ;  /* 0x0000000005078984 */ /* 0x000e240000000800 */
[----:B0-----:R-:W-:-:S05]  /*14d0*/  @!P0 FADD R2, R2, R7 ;  /* 0x0000000702028221 */ /* 0x001fca0000000000 */
[----:B------:R0:W-:Y:S01]  /*14e0*/  @!P0 STS [R5], R2 ;  /* 0x0000000205008388 */ /* 0x0001e20000000800 */
[----:B------:R-:W-:Y:S01]  /*14f0*/  BAR.SYNC.DEFER_BLOCKING 0x0 ;  /* 0x0000000000007b1d */ /* 0x000fe20000010000 */
[----:B------:R-:W-:Y:S02]  /*1500*/  ISETP.GT.U32.AND P0, PT, R0, 0x1, PT ;  /* 0x000000010000780c */ /* 0x000fe40003f04070 */
[----:B0-----:R-:W-:-:S03]  /*1510*/  LEA R2, R3, UR4, 0x6 ;  /* 0x0000000403027c11 */ /* 0x001fc6000f8e30ff */
[----:B------:R-:W-:Y:S04]  /*1520*/  @!P1 LDS R4, [R5+0x10] ;  /* 0x0000100005049984 */ /* 0x000fe80000000800 */
[----:B------:R-:W0:Y:S02]  /*1530*/  @!P1 LDS R7, [R5] ;  /* 0x0000000005079984 */ /* 0x000e240000000800 */
[----:B0-----:R-:W-:-:S05]  /*1540*/  @!P1 FADD R4, R4, R7 ;  /* 0x0000000704049221 */ /* 0x001fca0000000000 */
[----:B------:R-:W-:Y:S01]  /*1550*/  @!P1 STS [R5], R4 ;  /* 0x0000000405009388 */ /* 0x000fe20000000800 */
[----:B------:R-:W-:Y:S01]  /*1560*/  BAR.SYNC.DEFER_BLOCKING 0x0 ;  /* 0x0000000000007b1d */ /* 0x000fe20000010000 */
[----:B------:R-:W-:-:S05]  /*1570*/  ISETP.NE.AND P1, PT, R0, RZ, PT ;  /* 0x000000ff0000720c */ /* 0x000fca0003f25270 */
[----:B------:R-:W-:Y:S04]  /*1580*/  @!P0 LDS R6, [R5+0x8] ;  /* 0x0000080005068984 */ /* 0x000fe80000000800 */
[----:B------:R-:W0:Y:S02]  /*1590*/  @!P0 LDS R7, [R5] ;  /* 0x0000000005078984 */ /* 0x000e240000000800 */
[----:B0-----:R-:W-:-:S05]  /*15a0*/  @!P0 FADD R6, R6, R7 ;  /* 0x0000000706068221 */ /* 0x001fca0000000000 */
[----:B------:R-:W-:Y:S01]  /*15b0*/  @!P0 STS [R5], R6 ;  /* 0x0000000605008388 */ /* 0x000fe20000000800 */
[----:B------:R-:W-:Y:S01]  /*15c0*/  BAR.SYNC.DEFER_BLOCKING 0x0 ;  /* 0x0000000000007b1d */ /* 0x000fe20000010000 */
[----:B------:R-:W-:-:S04]  /*15d0*/  ISETP.GT.U32.AND P0, PT, R3, 0x7, PT ;  /* 0x000000070300780c */ /* 0x000fc80003f04070 */
[----:B------:R-:W-:Y:S01]  /*15e0*/  ISETP.NE.OR P0, PT, R0, RZ, P0 ;  /* 0x000000ff0000720c */ /* 0x000fe20000705670 */
        /* <DEDUP_REMOVED lines=15> */
[----:B-----5:R-:W0:Y:S02]  /*16e0*/  @!P1 LDS R9, [R2] ;  /* 0x0000000002099984 */ /* 0x020e240000000800 */
[----:B0-----:R-:W-:-:S05]  /*16f0*/  @!P1 FADD R9, R4, R9 ;  /* 0x0000000904099221 */ /* 0x001fca0000000000 */
[----:B------:R-:W-:Y:S01]  /*1700*/  @!P1 STS [R2], R9 ;  /* 0x0000000902009388 */ /* 0x000fe20000000800 */
[----:B------:R-:W-:Y:S01]  /*1710*/  BAR.SYNC.DEFER_BLOCKING 0x0 ;  /* 0x0000000000007b1d */ /* 0x000fe20000010000 */
[----:B------:R-:W-:-:S05]  /*1720*/  LOP3.LUT P1, R0, R0, RZ, R3, 0xfa, !PT ;  /* 0x000000ff00007212 */ /* 0x000fca000782fa03 */
[----:B------:R-:W-:Y:S04]  /*1730*/  @!P0 LDS R4, [R2+0x80] ;  /* 0x0000800002048984 */ /* 0x000fe80000000800 */
[----:B------:R-:W0:Y:S02]  /*1740*/  @!P0 LDS R5, [R2] ;  /* 0x0000000002058984 */ /* 0x000e240000000800 */
[----:B0-----:R-:W-:-:S05]  /*1750*/  @!P0 FADD R5, R4, R5 ;  /* 0x0000000504058221 */ /* 0x001fca0000000000 */
[----:B------:R-:W-:Y:S01]  /*1760*/  @!P0 STS [R2], R5 ;  /* 0x0000000502008388 */ /* 0x000fe20000000800 */
[----:B------:R-:W-:Y:S01]  /*1770*/  BAR.SYNC.DEFER_BLOCKING 0x0 ;  /* 0x0000000000007b1d */ /* 0x000fe20000010000 */
[----:B------:R-:W-:-:S05]  /*1780*/  ISETP.NE.AND P0, PT, R0, RZ, PT ;  /* 0x000000ff0000720c */ /* 0x000fca0003f05270 */
[----:B------:R-:W-:Y:S04]  /*1790*/  @!P1 LDS R3, [UR4+0x40] ;  /* 0x00004004ff039984 */ /* 0x000fe80008000800 */
[----:B------:R-:W0:Y:S02]  /*17a0*/  @!P1 LDS R4, [R2] ;  /* 0x0000000002049984 */ /* 0x000e240000000800 */
[----:B0-----:R-:W-:-:S05]  /*17b0*/  @!P1 FADD R3, R3, R4 ;  /* 0x0000000403039221 */ /* 0x001fca0000000000 */
[----:B------:R0:W-:Y:S01]  /*17c0*/  @!P1 STS [R2], R3 ;  /* 0x0000000302009388 */ /* 0x0001e20000000800 */
[----:B------:R-:W-:Y:S06]  /*17d0*/  BAR.SYNC.DEFER_BLOCKING 0x0 ;  /* 0x0000000000007b1d */ /* 0x000fec0000010000 */
[----:B------:R-:W-:Y:S05]  /*17e0*/  @P0 EXIT ;  /* 0x000000000000094d */ /* 0x000fea0003800000 */
[----:B------:R-:W1:Y:S01]  /*17f0*/  LDCU.64 UR8, c[0x0][0x3a0] ;  /* 0x00007400ff0877ac */ /* 0x000e620008000a00 */
[----:B0-----:R-:W-:Y:S01]  /*1800*/  IMAD.MOV.U32 R2, RZ, RZ, 0x1 ;  /* 0x00000001ff027424 */ /* 0x001fe200078e00ff */
[----:B-1----:R-:W0:Y:S02]  /*1810*/  I2F.U64 R0, UR8 ;  /* 0x0000000800007d12 */ /* 0x002e240008301000 */
[----:B0-----:R-:W-:-:S04]  /*1820*/  FADD R3, R0, -1 ;  /* 0xbf80000000037421 */ /* 0x001fc80000000000 */
[----:B------:R-:W-:Y:S02]  /*1830*/  FMUL.D2 R11, R0, R3 ;  /* 0x00000003000b7220 */ /* 0x000fe40000300000 */
[----:B------:R-:W0:Y:S02]  /*1840*/  LDS R0, [UR4] ;  /* 0x00000004ff007984 */ /* 0x000e240008000800 */
[----:B------:R-:W1:Y:S08]  /*1850*/  F2F.F64.F32 R4, R11 ;  /* 0x0000000b00047310 */ /* 0x000e700000201800 */
[----:B-1----:R-:W1:Y:S02]  /*1860*/  MUFU.RCP64H R3, R5 ;  /* 0x0000000500037308 */ /* 0x002e640000001800 */
[----:B-1----:R-:W-:-:S08]  /*1870*/  DFMA R6, -R4, R2, 1 ;  /* 0x3ff000000406742b */ /* 0x002fd00000000102 */
[----:B------:R-:W-:-:S08]  /*1880*/  DFMA R6, R6, R6, R6 ;  /* 0x000000060606722b */ /* 0x000fd00000000006 */
[----:B------:R-:W-:Y:S01]  /*1890*/  DFMA R2, R2, R6, R2 ;  /* 0x000000060202722b */ /* 0x000fe20000000002 */
[----:B0-----:R-:W-:-:S04]  /*18a0*/  FADD R7, -R0, R11 ;  /* 0x0000000b00077221 */ /* 0x001fc80000000100 */
[----:B------:R-:W-:-:S03]  /*18b0*/  FADD R7, R0, -R7 ;  /* 0x8000000700077221 */ /* 0x000fc60000000000 */
[----:B------:R-:W-:-:S03]  /*18c0*/  DFMA R8, -R4, R2, 1 ;  /* 0x3ff000000408742b */ /* 0x000fc60000000102 */
[----:B------:R-:W0:Y:S05]  /*18d0*/  F2F.F64.F32 R6, R7 ;  /* 0x0000000700067310 */ /* 0x000e2a0000201800 */
[----:B------:R-:W-:-:S08]  /*18e0*/  DFMA R2, R2, R8, R2 ;  /* 0x000000080202722b */ /* 0x000fd00000000002 */
[----:B0-----:R-:W-:Y:S01]  /*18f0*/  DMUL R8, R6, R2 ;  /* 0x0000000206087228 */ /* 0x001fe20000000000 */
[----:B------:R-:W-:-:S07]  /*1900*/  FSETP.GEU.AND P1, PT, |R7|, 6.5827683646048100446e-37, PT ;  /* 0x036000000700780b */ /* 0x000fce0003f2e200 */
[----:B------:R-:W-:-:S08]  /*1910*/  DFMA R10, -R4, R8, R6 ;  /* 0x00000008040a722b */ /* 0x000fd00000000106 */
[----:B------:R-:W-:-:S10]  /*1920*/  DFMA R2, R2, R10, R8 ;  /* 0x0000000a0202722b */ /* 0x000fd40000000008 */
[----:B------:R-:W-:-:S05]  /*1930*/  FFMA R0, RZ, R5, R3 ;  /* 0x00000005ff007223 */ /* 0x000fca0000000003 */
[----:B------:R-:W-:-:S13]  /*1940*/  FSETP.GT.AND P0, PT, |R0|, 1.469367938527859385e-39, PT ;  /* 0x001000000000780b */ /* 0x000fda0003f04200 */
[----:B------:R-:W-:Y:S05]  /*1950*/  @P0 BRA P1, `(.L_x_10) ;  /* 0x0000000000100947 */ /* 0x000fea0000800000 */
[----:B------:R-:W-:-:S07]  /*1960*/  MOV R0, 0x1980 ;  /* 0x0000198000007802 */ /* 0x000fce0000000f00 */
[----:B------:R-:W-:Y:S05]  /*1970*/  CALL.REL.NOINC `($__internal_0_$__cuda_sm20_div_rn_f64_full) ;  /* 0x0000000000387944 */ /* 0x000fea0003c00000 */
[----:B------:R-:W-:Y:S02]  /*1980*/  IMAD.MOV.U32 R2, RZ, RZ, R12 ;  /* 0x000000ffff027224 */ /* 0x000fe400078e000c */
[----:B------:R-:W-:-:S07]  /*1990*/  IMAD.MOV.U32 R3, RZ, RZ, R13 ;  /* 0x000000ffff037224 */ /* 0x000fce00078e000d */
.L_x_10:
[----:B------:R-:W0:Y:S01]  /*19a0*/  LDCU.64 UR8, c[0x0][0x388] ;  /* 0x00007100ff0877ac */ /* 0x000e220008000a00 */
[----:B------:R-:W1:Y:S01]  /*19b0*/  LDCU.64 UR10, c[0x0][0x3a8] ;  /* 0x00007500ff0a77ac */ /* 0x000e620008000a00 */
[----:B------:R-:W-:Y:S01]  /*19c0*/  UMOV UR4, UR6 ;  /* 0x0000000600047c82 */ /* 0x000fe20008000000 */
[----:B------:R-:W-:Y:S02]  /*19d0*/  UMOV UR5, URZ ;  /* 0x000000ff00057c82 */ /* 0x000fe40008000000 */
[----:B0-----:R-:W-:-:S04]  /*19e0*/  UIMAD.WIDE.U32 UR4, UR14, UR8, UR4 ;  /* 0x000000080e0472a5 */ /* 0x001fc8000f8e0004 */
[----:B------:R-:W-:Y:S02]  /*19f0*/  UIMAD UR7, UR14, UR9, UR5 ;  /* 0x000000090e0772a4 */ /* 0x000fe4000f8e0205 */
[----:B-1----:R-:W-:-:S04]  /*1a00*/  ULEA UR5, UP0, UR4, UR10, 0x3 ;  /* 0x0000000a04057291 */ /* 0x002fc8000f8018ff */
[----:B------:R-:W-:Y:S02]  /*1a10*/  ULEA.HI.X UR4, UR4, UR11, UR7, 0x3, UP0 ;  /* 0x0000000b04047291 */ /* 0x000fe400080f1c07 */
[----:B------:R-:W-:-:S04]  /*1a20*/  IMAD.U32 R4, RZ, RZ, UR5 ;  /* 0x00000005ff047e24 */ /* 0x000fc8000f8e00ff */
[----:B------:R-:W-:-:S05]  /*1a30*/  IMAD.U32 R5, RZ, RZ, UR4 ;  /* 0x00000004ff057e24 */ /* 0x000fca000f8e00ff */
[----:B------:R-:W-:Y:S01]  /*1a40*/  STG.E.64 desc[UR12][R4.64], R2 ;  /* 0x0000000204007986 */ /* 0x000fe2000c101b0c */
[----:B------:R-:W-:Y:S05]  /*1a50*/  EXIT ;  /* 0x000000000000794d */ /* 0x000fea0003800000 */
        .weak           $__internal_0_$__cuda_sm20_div_rn_f64_full
        .type           $__internal_0_$__cuda_sm20_div_rn_f64_full,@function
        .size           $__internal_0_$__cuda_sm20_div_rn_f64_full,(.L_x_17 - $__internal_0_$__cuda_sm20_div_rn_f64_full)
$__internal_0_$__cuda_sm20_div_rn_f64_full:
[C---:B------:R-:W-:Y:S01]  /*1a60*/  FSETP.GEU.AND P0, PT, |R5|.reuse, 1.469367938527859385e-39, PT ;  /* 0x001000000500780b */ /* 0x040fe20003f0e200 */
[----:B------:R-:W-:Y:S01]  /*1a70*/  IMAD.MOV.U32 R8, RZ, RZ, 0x1 ;  /* 0x00000001ff087424 */ /* 0x000fe200078e00ff */
[C---:B------:R-:W-:Y:S01]  /*1a80*/  LOP3.LUT R2, R5.reuse, 0x800fffff, RZ, 0xc0, !PT ;  /* 0x800fffff05027812 */ /* 0x040fe200078ec0ff */
[----:B------:R-:W-:Y:S01]  /*1a90*/  IMAD.MOV.U32 R13, RZ, RZ, 0x1ca00000 ;  /* 0x1ca00000ff0d7424 */ /* 0x000fe200078e00ff */
[----:B------:R-:W-:Y:S02]  /*1aa0*/  LOP3.LUT R17, R5, 0x7ff00000, RZ, 0xc0, !PT ;  /* 0x7ff0000005117812 */ /* 0x000fe400078ec0ff */
[----:B------:R-:W-:Y:S01]  /*1ab0*/  LOP3.LUT R3, R2, 0x3ff00000, RZ, 0xfc, !PT ;  /* 0x3ff0000002037812 */ /* 0x000fe200078efcff */
[----:B------:R-:W-:Y:S01]  /*1ac0*/  IMAD.MOV.U32 R2, RZ, RZ, R4 ;  /* 0x000000ffff027224 */ /* 0x000fe200078e0004 */
[----:B------:R-:W-:-:S04]  /*1ad0*/  LOP3.LUT R12, R7, 0x7ff00000, RZ, 0xc0, !PT ;  /* 0x7ff00000070c7812 */ /* 0x000fc800078ec0ff */
[----:B------:R-:W-:Y:S01]  /*1ae0*/  ISETP.GE.U32.AND P1, PT, R12, R17, PT ;  /* 0x000000110c00720c */ /* 0x000fe20003f26070 */
[----:B------:R-:W-:Y:S01]  /*1af0*/  @!P0 DMUL R2, R4, 8.98846567431157953865e+307 ;  /* 0x7fe0000004028828 */ /* 0x000fe20000000000 */
[----:B------:R-:W-:-:S05]  /*1b00*/  IMAD.MOV.U32 R19, RZ, RZ, R12 ;  /* 0x000000ffff137224 */ /* 0x000fca00078e000c */
[----:B------:R-:W0:Y:S02]  /*1b10*/  MUFU.RCP64H R9, R3 ;  /* 0x0000000300097308 */ /* 0x000e240000001800 */
[----:B0-----:R-:W-:-:S08]  /*1b20*/  DFMA R10, R8, -R2, 1 ;  /* 0x3ff00000080a742b */ /* 0x001fd00000000802 */
[----:B------:R-:W-:-:S08]  /*1b30*/  DFMA R10, R10, R10, R10 ;  /* 0x0000000a0a0a722b */ /* 0x000fd0000000000a */
[----:B------:R-:W-:Y:S01]  /*1b40*/  DFMA R10, R8, R10, R8 ;  /* 0x0000000a080a722b */ /* 0x000fe20000000008 */
[----:B------:R-:W-:Y:S01]  /*1b50*/  SEL R9, R13, 0x63400000, !P1 ;  /* 0x634000000d097807 */ /* 0x000fe20004800000 */
[----:B------:R-:W-:Y:S01]  /*1b60*/  IMAD.MOV.U32 R8, RZ, RZ, R6 ;  /* 0x000000ffff087224 */ /* 0x000fe200078e0006 */
[----:B------:R-:W-:Y:S02]  /*1b70*/  FSETP.GEU.AND P1, PT, |R7|, 1.469367938527859385e-39, PT ;  /* 0x001000000700780b */ /* 0x000fe40003f2e200 */
[----:B------:R-:W-:-:S03]  /*1b80*/  LOP3.LUT R9, R9, 0x800fffff, R7, 0xf8, !PT ;  /* 0x800fffff09097812 */ /* 0x000fc600078ef807 */
[----:B------:R-:W-:-:S08]  /*1b90*/  DFMA R14, R10, -R2, 1 ;  /* 0x3ff000000a0e742b */ /* 0x000fd00000000802 */
[----:B------:R-:W-:Y:S01]  /*1ba0*/  DFMA R10, R10, R14, R10 ;  /* 0x0000000e0a0a722b */ /* 0x000fe2000000000a */
[----:B------:R-:W-:Y:S10]  /*1bb0*/  @P1 BRA `(.L_x_11) ;  /* 0x0000000000201947 */ /* 0x000ff40003800000 */
[----:B------:R-:W-:Y:S01]  /*1bc0*/  LOP3.LUT R15, R5, 0x7ff00000, RZ, 0xc0, !PT ;  /* 0x7ff00000050f7812 */ /* 0x000fe200078ec0ff */
[----:B------:R-:W-:-:S03]  /*1bd0*/  IMAD.MOV.U32 R14, RZ, RZ, RZ ;  /* 0x000000ffff0e7224 */ /* 0x000fc600078e00ff */
[----:B------:R-:W-:-:S04]  /*1be0*/  ISETP.GE.U32.AND P1, PT, R12, R15, PT ;  /* 0x0000000f0c00720c */ /* 0x000fc80003f26070 */
[----:B------:R-:W-:-:S04]  /*1bf0*/  SEL R15, R13, 0x63400000, !P1 ;  /* 0x634000000d0f7807 */ /* 0x000fc80004800000 */
[----:B------:R-:W-:-:S04]  /*1c00*/  LOP3.LUT R15, R15, 0x80000000, R7, 0xf8, !PT ;  /* 0x800000000f0f7812 */ /* 0x000fc800078ef807 */
[----:B------:R-:W-:-:S06]  /*1c10*/  LOP3.LUT R15, R15, 0x100000, RZ, 0xfc, !PT ;  /* 0x001000000f0f7812 */ /* 0x000fcc00078efcff */
[----:B------:R-:W-:-:S10]  /*1c20*/  DFMA R8, R8, 2, -R14 ;  /* 0x400000000808782b */ /* 0x000fd4000000080e */
[----:B------:R-:W-:-:S07]  /*1c30*/  LOP3.LUT R19, R9, 0x7ff00000, RZ, 0xc0, !PT ;  /* 0x7ff0000009137812 */ /* 0x000fce00078ec0ff */
.L_x_11:
[----:B------:R-:W-:Y:S01]  /*1c40*/  IMAD.MOV.U32 R18, RZ, RZ, R17 ;  /* 0x000000ffff127224 */ /* 0x000fe200078e0011 */
[----:B------:R-:W-:Y:S01]  /*1c50*/  @!P0 LOP3.LUT R18, R3, 0x7ff00000, RZ, 0xc0, !PT ;  /* 0x7ff0000003128812 */ /* 0x000fe200078ec0ff */
[----:B------:R-:W-:Y:S01]  /*1c60*/  VIADD R20, R19, 0xffffffff ;  /* 0xffffffff13147836 */ /* 0x000fe20000000000 */
[----:B------:R-:W-:-:S03]  /*1c70*/  DMUL R14, R10, R8 ;  /* 0x000000080a0e7228 */ /* 0x000fc60000000000 */
[----:B------:R-:W-:Y:S01]  /*1c80*/  VIADD R21, R18, 0xffffffff ;  /* 0xffffffff12157836 */ /* 0x000fe20000000000 */
[----:B------:R-:W-:-:S04]  /*1c90*/  ISETP.GT.U32.AND P0, PT, R20, 0x7feffffe, PT ;  /* 0x7feffffe1400780c */ /* 0x000fc80003f04070 */
[----:B------:R-:W-:Y:S01]  /*1ca0*/  ISETP.GT.U32.OR P0, PT, R21, 0x7feffffe, P0 ;  /* 0x7feffffe1500780c */ /* 0x000fe20000704470 */
[----:B------:R-:W-:-:S08]  /*1cb0*/  DFMA R16, R14, -R2, R8 ;  /* 0x800000020e10722b */ /* 0x000fd00000000008 */
[----:B------:R-:W-:-:S04]  /*1cc0*/  DFMA R10, R10, R16, R14 ;  /* 0x000000100a0a722b */ /* 0x000fc8000000000e */
[----:B------:R-:W-:Y:S07]  /*1cd0*/  @P0 BRA `(.L_x_12) ;  /* 0x00000000006c0947 */ /* 0x000fee0003800000 */
[----:B------:R-:W-:-:S04]  /*1ce0*/  LOP3.LUT R7, R5, 0x7ff00000, RZ, 0xc0, !PT ;  /* 0x7ff0000005077812 */ /* 0x000fc800078ec0ff */
[CC--:B------:R-:W-:Y:S02]  /*1cf0*/  VIADDMNMX R6, R12.reuse, -R7.reuse, 0xb9600000, !PT ;  /* 0xb96000000c067446 */ /* 0x0c0fe40007800907 */
[----:B------:R-:W-:Y:S02]  /*1d00*/  ISETP.GE.U32.AND P0, PT, R12, R7, PT ;  /* 0x000000070c00720c */ /* 0x000fe40003f06070 */
[----:B------:R-:W-:Y:S02]  /*1d10*/  VIMNMX R6, PT, PT, R6, 0x46a00000, PT ;  /* 0x46a0000006067848 */ /* 0x000fe40003fe0100 */
[----:B------:R-:W-:-:S05]  /*1d20*/  SEL R13, R13, 0x63400000, !P0 ;  /* 0x634000000d0d7807 */ /* 0x000fca0004000000 */
[----:B------:R-:W-:Y:S02]  /*1d30*/  IMAD.IADD R14, R6, 0x1, -R13 ;  /* 0x00000001060e7824 */ /* 0x000fe400078e0a0d */
[----:B------:R-:W-:Y:S02]  /*1d40*/  IMAD.MOV.U32 R6, RZ, RZ, RZ ;  /* 0x000000ffff067224 */ /* 0x000fe400078e00ff */
[----:B------:R-:W-:-:S06]  /*1d50*/  VIADD R7, R14, 0x7fe00000 ;  /* 0x7fe000000e077836 */ /* 0x000fcc0000000000 */
[----:B------:R-:W-:-:S10]  /*1d60*/  DMUL R12, R10, R6 ;  /* 0x000000060a0c7228 */ /* 0x000fd40000000000 */
[----:B------:R-:W-:-:S13]  /*1d70*/  FSETP.GTU.AND P0, PT, |R13|, 1.469367938527859385e-39, PT ;  /* 0x001000000d00780b */ /* 0x000fda0003f0c200 */
[----:B------:R-:W-:Y:S05]  /*1d80*/  @P0 BRA `(.L_x_13) ;  /* 0x0000000000940947 */ /* 0x000fea0003800000 */
[----:B------:R-:W-:Y:S01]  /*1d90*/  DFMA R2, R10, -R2, R8 ;  /* 0x800000020a02722b */ /* 0x000fe20000000008 */
[----:B------:R-:W-:-:S09]  /*1da0*/  IMAD.MOV.U32 R6, RZ, RZ, RZ ;  /* 0x000000ffff067224 */ /* 0x000fd200078e00ff */
[C---:B------:R-:W-:Y:S02]  /*1db0*/  FSETP.NEU.AND P0, PT, R3.reuse, RZ, PT ;  /* 0x000000ff0300720b */ /* 0x040fe40003f0d000 */
[----:B------:R-:W-:-:S04]  /*1dc0*/  LOP3.LUT R5, R3, 0x80000000, R5, 0x48, !PT ;  /* 0x8000000003057812 */ /* 0x000fc800078e4805 */
[----:B------:R-:W-:-:S07]  /*1dd0*/  LOP3.LUT R7, R5, R7, RZ, 0xfc, !PT ;  /* 0x0000000705077212 */ /* 0x000fce00078efcff */
[----:B------:R-:W-:Y:S05]  /*1de0*/  @!P0 BRA `(.L_x_13) ;  /* 0x00000000007c8947 */ /* 0x000fea0003800000 */
[----:B------:R-:W-:Y:S01]  /*1df0*/  IMAD.MOV R3, RZ, RZ, -R14 ;  /* 0x000000ffff037224 */ /* 0x000fe200078e0a0e */
[----:B------:R-:W-:Y:S01]  /*1e00*/  DMUL.RP R6, R10, R6 ;  /* 0x000000060a067228 */ /* 0x000fe20000008000 */
[----:B------:R-:W-:-:S06]  /*1e10*/  IMAD.MOV.U32 R2, RZ, RZ, RZ ;  /* 0x000000ffff027224 */ /* 0x000fcc00078e00ff */
[----:B------:R-:W-:-:S03]  /*1e20*/  DFMA R2, R12, -R2, R10 ;  /* 0x800000020c02722b */ /* 0x000fc6000000000a */
[----:B------:R-:W-:-:S03]  /*1e30*/  LOP3.LUT R5, R7, R5, RZ, 0x3c, !PT ;  /* 0x0000000507057212 */ /* 0x000fc600078e3cff */
[----:B------:R-:W-:-:S04]  /*1e40*/  IADD3 R2, PT, PT, -R14, -0x43300000, RZ ;  /* 0xbcd000000e027810 */ /* 0x000fc80007ffe1ff */
[----:B------:R-:W-:-:S04]  /*1e50*/  FSETP.NEU.AND P0, PT, |R3|, R2, PT ;  /* 0x000000020300720b */ /* 0x000fc80003f0d200 */
[----:B------:R-:W-:Y:S02]  /*1e60*/  FSEL R12, R6, R12, !P0 ;  /* 0x0000000c060c7208 */ /* 0x000fe40004000000 */
[----:B------:R-:W-:Y:S01]  /*1e70*/  FSEL R13, R5, R13, !P0 ;  /* 0x0000000d050d7208 */ /* 0x000fe20004000000 */
[----:B------:R-:W-:Y:S06]  /*1e80*/  BRA `(.L_x_13) ;  /* 0x0000000000547947 */ /* 0x000fec0003800000 */
.L_x_12:
[----:B------:R-:W-:-:S14]  /*1e90*/  DSETP.NAN.AND P0, PT, R6, R6, PT ;  /* 0x000000060600722a */ /* 0x000fdc0003f08000 */
[----:B------:R-:W-:Y:S05]  /*1ea0*/  @P0 BRA `(.L_x_14) ;  /* 0x0000000000440947 */ /* 0x000fea0003800000 */
[----:B------:R-:W-:-:S14]  /*1eb0*/  DSETP.NAN.AND P0, PT, R4, R4, PT ;  /* 0x000000040400722a */ /* 0x000fdc0003f08000 */
[----:B------:R-:W-:Y:S05]  /*1ec0*/  @P0 BRA `(.L_x_15) ;  /* 0x0000000000300947 */ /* 0x000fea0003800000 */
[----:B------:R-:W-:Y:S01]  /*1ed0*/  ISETP.NE.AND P0, PT, R19, R18, PT ;  /* 0x000000121300720c */ /* 0x000fe20003f05270 */
[----:B------:R-:W-:Y:S02]  /*1ee0*/  IMAD.MOV.U32 R12, RZ, RZ, 0x0 ;  /* 0x00000000ff0c7424 */ /* 0x000fe400078e00ff */
[----:B------:R-:W-:-:S10]  /*1ef0*/  IMAD.MOV.U32 R13, RZ, RZ, -0x80000 ;  /* 0xfff80000ff0d7424 */ /* 0x000fd400078e00ff */
[----:B------:R-:W-:Y:S05]  /*1f00*/  @!P0 BRA `(.L_x_13) ;  /* 0x0000000000348947 */ /* 0x000fea0003800000 */
[----:B------:R-:W-:Y:S02]  /*1f10*/  ISETP.NE.AND P0, PT, R19, 0x7ff00000, PT ;  /* 0x7ff000001300780c */ /* 0x000fe40003f05270 */
[----:B------:R-:W-:Y:S02]  /*1f20*/  LOP3.LUT R13, R7, 0x80000000, R5, 0x48, !PT ;  /* 0x80000000070d7812 */ /* 0x000fe400078e4805 */
[----:B------:R-:W-:-:S13]  /*1f30*/  ISETP.EQ.OR P0, PT, R18, RZ, !P0 ;  /* 0x000000ff1200720c */ /* 0x000fda0004702670 */
[----:B------:R-:W-:Y:S01]  /*1f40*/  @P0 LOP3.LUT R2, R13, 0x7ff00000, RZ, 0xfc, !PT ;  /* 0x7ff000000d020812 */ /* 0x000fe200078efcff */
[----:B------:R-:W-:Y:S02]  /*1f50*/  @!P0 IMAD.MOV.U32 R12, RZ, RZ, RZ ;  /* 0x000000ffff0c8224 */ /* 0x000fe400078e00ff */
[----:B------:R-:W-:Y:S02]  /*1f60*/  @P0 IMAD.MOV.U32 R12, RZ, RZ, RZ ;  /* 0x000000ffff0c0224 */ /* 0x000fe400078e00ff */
[----:B------:R-:W-:Y:S01]  /*1f70*/  @P0 IMAD.MOV.U32 R13, RZ, RZ, R2 ;  /* 0x000000ffff0d0224 */ /* 0x000fe200078e0002 */
[----:B------:R-:W-:Y:S06]  /*1f80*/  BRA `(.L_x_13) ;  /* 0x0000000000147947 */ /* 0x000fec0003800000 */
.L_x_15:
[----:B------:R-:W-:Y:S01]  /*1f90*/  LOP3.LUT R13, R5, 0x80000, RZ, 0xfc, !PT ;  /* 0x00080000050d7812 */ /* 0x000fe200078efcff */
[----:B------:R-:W-:Y:S01]  /*1fa0*/  IMAD.MOV.U32 R12, RZ, RZ, R4 ;  /* 0x000000ffff0c7224 */ /* 0x000fe200078e0004 */
[----:B------:R-:W-:Y:S06]  /*1fb0*/  BRA `(.L_x_13) ;  /* 0x0000000000087947 */ /* 0x000fec0003800000 */
.L_x_14:
[----:B------:R-:W-:Y:S01]  /*1fc0*/  LOP3.LUT R13, R7, 0x80000, RZ, 0xfc, !PT ;  /* 0x00080000070d7812 */ /* 0x000fe200078efcff */
[----:B------:R-:W-:-:S07]  /*1fd0*/  IMAD.MOV.U32 R12, RZ, RZ, R6 ;  /* 0x000000ffff0c7224 */ /* 0x000fce00078e0006 */
.L_x_13:
[----:B------:R-:W-:Y:S02]  /*1fe0*/  IMAD.MOV.U32 R2, RZ, RZ, R0 ;  /* 0x000000ffff027224 */ /* 0x000fe400078e0000 */
[----:B------:R-:W-:-:S04]  /*1ff0*/  IMAD.MOV.U32 R3, RZ, RZ, 0x0 ;  /* 0x00000000ff037424 */ /* 0x000fc800078e00ff */
[----:B------:R-:W-:Y:S05]  /*2000*/  RET.REL.NODEC R2 `(_Z10gpuKendallPKfmS0_mmPd) ;  /* 0xffffffdc02fc7950 */ /* 0x000fea0003c3ffff */
.L_x_16:
[----:B------:R-:W-:-:S00]  /*2010*/  BRA `(.L_x_16) ;  /* 0xfffffffc00fc7947 */ /* 0x000fc0000383ffff */
[----:B------:R-:W-:-:S00]  /*2020*/  NOP ;  /* 0x0000000000007918 */ /* 0x000fc00000000000 */
        /* <DEDUP_REMOVED lines=13> */
.L_x_17:


//--------------------- .nv.shared._Z10gpuKendallPKfmS0_mmPd --------------------------
	.section	.nv.shared._Z10gpuKendallPKfmS0_mmPd,"aw",@nobits
	.sectionflags	@""
	.align	4
.nv.shared._Z10gpuKendallPKfmS0_mmPd:
	.zero		2048


//--------------------- .nv.shared.reserved.0     --------------------------
	.section	.nv.shared.reserved.0,"aw",@nobits
	.weak		__nv_reservedSMEM_offset_0_alias
	.size		__nv_reservedSMEM_offset_0_alias, 0, 64
	.other		__nv_reservedSMEM_offset_0_alias,@"STO_CUDA_RESERVED_SHARED STV_DEFAULT"
__nv_reservedSMEM_offset_0_alias:
	.zero		0
	.zero		64


//--------------------- .nv.constant0._Z10gpuKendallPKfmS0_mmPd --------------------------
	.section	.nv.constant0._Z10gpuKendallPKfmS0_mmPd,"a",@progbits
	.sectionflags	@""
	.align	4
.nv.constant0._Z10gpuKendallPKfmS0_mmPd:
	.zero		944


//--------------------- SYMBOLS --------------------------

	.type		.nv.reservedSmem.offset0,@object
	.size		.nv.reservedSmem.offset0,0x4
	.type		.nv.reservedSmem.cap,@object
	.size		.nv.reservedSmem.cap,0x4
